// auto-generated by cutlass_sweep.gemm — config: {"arch": "sm_90", "cluster_m": 1, "cluster_n": 4, "dtype": "e4m3", "dtype_b": "e4m3", "layout": "nt", "stages": 0, "tile_k": 128, "tile_m": 256, "tile_n": 128}
#include "cutlass/cutlass.h"
#include "cutlass/gemm/collective/collective_builder.hpp"
#include "cutlass/gemm/device/gemm_universal_adapter.h"
#include "cutlass/gemm/kernel/gemm_universal.hpp"
#include "cutlass/epilogue/collective/collective_builder.hpp"

using ElemA = cutlass::float_e4m3_t;
using ElemB = cutlass::float_e4m3_t;
using ElemCD = cutlass::float_e4m3_t;
using Acc  = float;
using TileShape    = cute::Shape<cute::_256, cute::_128, cute::_128>;
using ClusterShape = cute::Shape<cute::_1, cute::_4, cute::_1>;

using CollectiveEpilogue = typename cutlass::epilogue::collective::CollectiveBuilder<
    cutlass::arch::Sm90, cutlass::arch::OpClassTensorOp,
    TileShape, ClusterShape,
    cutlass::epilogue::collective::EpilogueTileAuto,
    Acc, Acc,
    ElemCD, cutlass::layout::RowMajor, 128 / cutlass::sizeof_bits<ElemCD>::value,
    ElemCD, cutlass::layout::RowMajor, 128 / cutlass::sizeof_bits<ElemCD>::value,
    cutlass::epilogue::collective::EpilogueScheduleAuto
  >::CollectiveOp;

using CollectiveMainloop = typename cutlass::gemm::collective::CollectiveBuilder<
    cutlass::arch::Sm90, cutlass::arch::OpClassTensorOp,
    ElemA, cutlass::layout::RowMajor, 128 / cutlass::sizeof_bits<ElemA>::value,
    ElemB, cutlass::layout::ColumnMajor, 128 / cutlass::sizeof_bits<ElemB>::value,
    Acc,
    TileShape, ClusterShape,
    cutlass::gemm::collective::StageCountAutoCarveout<static_cast<int>(sizeof(typename CollectiveEpilogue::SharedStorage))>,
    cutlass::gemm::collective::KernelScheduleAuto
  >::CollectiveOp;

using GemmKernel = cutlass::gemm::kernel::GemmUniversal<
    cute::Shape<int,int,int,int>,
    CollectiveMainloop,
    CollectiveEpilogue
>;
using Gemm = cutlass::gemm::device::GemmUniversalAdapter<GemmKernel>;

// Force the device kernel symbol into the cubin without needing a host main.
auto* _anchor = &cutlass::device_kernel<GemmKernel>;


// ===== COMPILED SASS (sm_90a) =====

	.target	sm_90a

	.elftype	@"ET_EXEC"


//--------------------- .note.nv.tkinfo           --------------------------
	.section	.note.nv.tkinfo,"",@"SHT_NOTE"
	.sectionflags	@"SHF_NOTE_NV_TKINFO"
	.tkinfo
        /*0018*/ 	.word	0x00000002
        /*0030*/ 	.string	""
        /*0030*/ 	.string	"ptxas"
        /*0030*/ 	.string	"Cuda compilation tools, release 13.0, V13.0.88"
        /*0030*/ 	.string	"Build cuda_13.0.r13.0/compiler.36424714_0"
        /*0030*/ 	.string	"-arch sm_90a -m 64 "



//--------------------- .note.nv.cuinfo           --------------------------
	.section	.note.nv.cuinfo,"",@"SHT_NOTE"
	.sectionflags	@"SHF_NOTE_NV_CUINFO"
        /*0018*/ 	.short	0x0002
        /*001a*/ 	.short	0x005a
        /*001c*/ 	.short	0x0082
	.zero		2


//--------------------- .nv.info                  --------------------------
	.section	.nv.info,"",@"SHT_CUDA_INFO"
	.align	4


	//----- nvinfo : EIATTR_REGCOUNT
	.align		4
        /*0000*/ 	.byte	0x04, 0x2f
        /*0002*/ 	.short	(.L_12 - .L_11)
	.align		4
.L_11:
        /*0004*/ 	.word	index@(_ZN7cutlass13device_kernelINS_4gemm6kernel13GemmUniversalIN4cute5tupleIJiiiiEEENS1_10collective13CollectiveMmaINS1_37MainloopSm90TmaGmmaWarpSpecializedFP8ILi4ENS5_IJNS4_1CILi1EEENSA_ILi4EEESB_EEENS1_35KernelTmaWarpSpecializedCooperativeEEENS5_IJNSA_ILi256EEENSA_ILi128EEESH_EEENS_12float_e4m3_tENS5_IJlSB_lEEESJ_SK_NS4_8TiledMMAINS4_8MMA_AtomIJNS4_4SM904GMMA31MMA_64x128x32_F32E4M3E4M3_SS_TNILNSO_7ScaleInE1ELSQ_1EEEEEENS4_6LayoutINS5_IJNSA_ILi2EEESB_SB_EEENS5_IJSB_NSA_ILi0EEESW_EEEEENS5_IJNS4_10UnderscoreESZ_SZ_EEEEENS4_23SM90_TMA_LOAD_MULTICASTENS4_14ComposedLayoutINS4_7SwizzleILi3ELi4ELi3EEENS4_18smem_ptr_flag_bitsILi8EEENST_INS5_IJNSA_ILi8EEESH_EEENS5_IJSH_SB_EEEEEEEvNS4_8identityENS4_13SM90_TMA_LOADES1C_vS1D_EENS_8epilogue10collective6detail29Sm90TmaWarpSpecializedAdapterINS1H_15DefaultEpilogueISJ_SK_SK_NS1G_6thread17LinearCombinationISJ_Li1EffLNS1L_9ScaleType4KindE0ELNS_15FloatRoundStyleE2ESJ_EENS1_15EpilogueDefaultEEEEEvvEEEEvNT_6ParamsE)
        /*0008*/ 	.word	0x000000a8


	//----- nvinfo : EIATTR_FRAME_SIZE
	.align		4
.L_12:
        /*000c*/ 	.byte	0x04, 0x11
        /*000e*/ 	.short	(.L_14 - .L_13)
	.align		4
.L_13:
        /*0010*/ 	.word	index@(_ZN7cutlass13device_kernelINS_4gemm6kernel13GemmUniversalIN4cute5tupleIJiiiiEEENS1_10collective13CollectiveMmaINS1_37MainloopSm90TmaGmmaWarpSpecializedFP8ILi4ENS5_IJNS4_1CILi1EEENSA_ILi4EEESB_EEENS1_35KernelTmaWarpSpecializedCooperativeEEENS5_IJNSA_ILi256EEENSA_ILi128EEESH_EEENS_12float_e4m3_tENS5_IJlSB_lEEESJ_SK_NS4_8TiledMMAINS4_8MMA_AtomIJNS4_4SM904GMMA31MMA_64x128x32_F32E4M3E4M3_SS_TNILNSO_7ScaleInE1ELSQ_1EEEEEENS4_6LayoutINS5_IJNSA_ILi2EEESB_SB_EEENS5_IJSB_NSA_ILi0EEESW_EEEEENS5_IJNS4_10UnderscoreESZ_SZ_EEEEENS4_23SM90_TMA_LOAD_MULTICASTENS4_14ComposedLayoutINS4_7SwizzleILi3ELi4ELi3EEENS4_18smem_ptr_flag_bitsILi8EEENST_INS5_IJNSA_ILi8EEESH_EEENS5_IJSH_SB_EEEEEEEvNS4_8identityENS4_13SM90_TMA_LOADES1C_vS1D_EENS_8epilogue10collective6detail29Sm90TmaWarpSpecializedAdapterINS1H_15DefaultEpilogueISJ_SK_SK_NS1G_6thread17LinearCombinationISJ_Li1EffLNS1L_9ScaleType4KindE0ELNS_15FloatRoundStyleE2ESJ_EENS1_15EpilogueDefaultEEEEEvvEEEEvNT_6ParamsE)
        /*0014*/ 	.word	0x000000f8


	//----- nvinfo : EIATTR_MIN_STACK_SIZE
	.align		4
.L_14:
        /*0018*/ 	.byte	0x04, 0x12
        /*001a*/ 	.short	(.L_16 - .L_15)
	.align		4
.L_15:
        /*001c*/ 	.word	index@(_ZN7cutlass13device_kernelINS_4gemm6kernel13GemmUniversalIN4cute5tupleIJiiiiEEENS1_10collective13CollectiveMmaINS1_37MainloopSm90TmaGmmaWarpSpecializedFP8ILi4ENS5_IJNS4_1CILi1EEENSA_ILi4EEESB_EEENS1_35KernelTmaWarpSpecializedCooperativeEEENS5_IJNSA_ILi256EEENSA_ILi128EEESH_EEENS_12float_e4m3_tENS5_IJlSB_lEEESJ_SK_NS4_8TiledMMAINS4_8MMA_AtomIJNS4_4SM904GMMA31MMA_64x128x32_F32E4M3E4M3_SS_TNILNSO_7ScaleInE1ELSQ_1EEEEEENS4_6LayoutINS5_IJNSA_ILi2EEESB_SB_EEENS5_IJSB_NSA_ILi0EEESW_EEEEENS5_IJNS4_10UnderscoreESZ_SZ_EEEEENS4_23SM90_TMA_LOAD_MULTICASTENS4_14ComposedLayoutINS4_7SwizzleILi3ELi4ELi3EEENS4_18smem_ptr_flag_bitsILi8EEENST_INS5_IJNSA_ILi8EEESH_EEENS5_IJSH_SB_EEEEEEEvNS4_8identityENS4_13SM90_TMA_LOADES1C_vS1D_EENS_8epilogue10collective6detail29Sm90TmaWarpSpecializedAdapterINS1H_15DefaultEpilogueISJ_SK_SK_NS1G_6thread17LinearCombinationISJ_Li1EffLNS1L_9ScaleType4KindE0ELNS_15FloatRoundStyleE2ESJ_EENS1_15EpilogueDefaultEEEEEvvEEEEvNT_6ParamsE)
        /*0020*/ 	.word	0x000000f8
.L_16:


//--------------------- .nv.compat                --------------------------
	.section	.nv.compat,"",@"SHT_CUDA_COMPAT_INFO"
	.align	4
        /*0000*/ 	.byte	0x02, 0x09, 0x01, 0x00, 0x02, 0x02, 0x04, 0x00, 0x02, 0x05, 0x05, 0x00, 0x03, 0x07, 0x01, 0x01
        /*0010*/ 	.byte	0x02, 0x03, 0x01, 0x00, 0x02, 0x06, 0x01, 0x00, 0x04, 0x0b, 0x08, 0x00, 0x00, 0x00, 0x00, 0x00
        /*0020*/ 	.byte	0x00, 0x00, 0x00, 0x00


//--------------------- .nv.info._ZN7cutlass13device_kernelINS_4gemm6kernel13GemmUniversalIN4cute5tupleIJiiiiEEENS1_10collective13CollectiveMmaINS1_37MainloopSm90TmaGmmaWarpSpecializedFP8ILi4ENS5_IJNS4_1CILi1EEENSA_ILi4EEESB_EEENS1_35KernelTmaWarpSpecializedCooperativeEEENS5_IJNSA_ILi256EEENSA_ILi128EEESH_EEENS_12float_e4m3_tENS5_IJlSB_lEEESJ_SK_NS4_8TiledMMAINS4_8MMA_AtomIJNS4_4SM904GMMA31MMA_64x128x32_F32E4M3E4M3_SS_TNILNSO_7ScaleInE1ELSQ_1EEEEEENS4_6LayoutINS5_IJNSA_ILi2EEESB_SB_EEENS5_IJSB_NSA_ILi0EEESW_EEEEENS5_IJNS4_10UnderscoreESZ_SZ_EEEEENS4_23SM90_TMA_LOAD_MULTICASTENS4_14ComposedLayoutINS4_7SwizzleILi3ELi4ELi3EEENS4_18smem_ptr_flag_bitsILi8EEENST_INS5_IJNSA_ILi8EEESH_EEENS5_IJSH_SB_EEEEEEEvNS4_8identityENS4_13SM90_TMA_LOADES1C_vS1D_EENS_8epilogue10collective6detail29Sm90TmaWarpSpecializedAdapterINS1H_15DefaultEpilogueISJ_SK_SK_NS1G_6thread17LinearCombinationISJ_Li1EffLNS1L_9ScaleType4KindE0ELNS_15FloatRoundStyleE2ESJ_EENS1_15EpilogueDefaultEEEEEvvEEEEvNT_6ParamsE --------------------------
	.section	.nv.info._ZN7cutlass13device_kernelINS_4gemm6kernel13GemmUniversalIN4cute5tupleIJiiiiEEENS1_10collective13CollectiveMmaINS1_37MainloopSm90TmaGmmaWarpSpecializedFP8ILi4ENS5_IJNS4_1CILi1EEENSA_ILi4EEESB_EEENS1_35KernelTmaWarpSpecializedCooperativeEEENS5_IJNSA_ILi256EEENSA_ILi128EEESH_EEENS_12float_e4m3_tENS5_IJlSB_lEEESJ_SK_NS4_8TiledMMAINS4_8MMA_AtomIJNS4_4SM904GMMA31MMA_64x128x32_F32E4M3E4M3_SS_TNILNSO_7ScaleInE1ELSQ_1EEEEEENS4_6LayoutINS5_IJNSA_ILi2EEESB_SB_EEENS5_IJSB_NSA_ILi0EEESW_EEEEENS5_IJNS4_10UnderscoreESZ_SZ_EEEEENS4_23SM90_TMA_LOAD_MULTICASTENS4_14ComposedLayoutINS4_7SwizzleILi3ELi4ELi3EEENS4_18smem_ptr_flag_bitsILi8EEENST_INS5_IJNSA_ILi8EEESH_EEENS5_IJSH_SB_EEEEEEEvNS4_8identityENS4_13SM90_TMA_LOADES1C_vS1D_EENS_8epilogue10collective6detail29Sm90TmaWarpSpecializedAdapterINS1H_15DefaultEpilogueISJ_SK_SK_NS1G_6thread17LinearCombinationISJ_Li1EffLNS1L_9ScaleType4KindE0ELNS_15FloatRoundStyleE2ESJ_EENS1_15EpilogueDefaultEEEEEvvEEEEvNT_6ParamsE,"",@"SHT_CUDA_INFO"
	.sectionflags	@""
	.align	4


	//----- nvinfo : EIATTR_CUDA_API_VERSION
	.align		4
        /*0000*/ 	.byte	0x04, 0x37
        /*0002*/ 	.short	(.L_18 - .L_17)
.L_17:
        /*0004*/ 	.word	0x00000082


	//----- nvinfo : EIATTR_KPARAM_INFO
	.align		4
.L_18:
        /*0008*/ 	.byte	0x04, 0x17
        /*000a*/ 	.short	(.L_20 - .L_19)
.L_19:
        /*000c*/ 	.word	0x00000000
        /*0010*/ 	.short	0x0000
        /*0012*/ 	.short	0x0070
        /*0014*/ 	.byte	0x00, 0xf0, 0x01, 0x10


	//----- nvinfo : EIATTR_SPARSE_MMA_MASK
	.align		4
.L_20:
        /*0018*/ 	.byte	0x03, 0x50
        /*001a*/ 	.short	0x0000


	//----- nvinfo : EIATTR_MAXREG_COUNT
	.align		4
        /*001c*/ 	.byte	0x03, 0x1b
        /*001e*/ 	.short	0x00a8


	//----- nvinfo : EIATTR_NUM_BARRIERS
	.align		4
        /*0020*/ 	.byte	0x02, 0x4c
        /*0022*/ 	.byte	0x01
	.zero		1


	//----- nvinfo : EIATTR_ANNOTATIONS
	.align		4
        /*0024*/ 	.byte	0x04, 0x55
        /*0026*/ 	.short	(.L_22 - .L_21)


	//   ....[0]....
.L_21:
        /*0028*/ 	.word	0x00000001
        /*002c*/ 	.byte	0x70, 0x06, 0x00, 0x00, 0x01, 0x00, 0x00, 0x00, 0xa0, 0x08, 0x00, 0x00, 0x01, 0x00, 0x00, 0x00
        /* <DEDUP_REMOVED lines=188> */
        /*0bfc*/ 	.byte	0xc0, 0x05, 0x01, 0x00, 0x01, 0x00, 0x00, 0x00, 0x10, 0x06, 0x01, 0x00


	//----- nvinfo : EIATTR_MERCURY_ISA_VERSION
	.align		4
.L_22:
        /*0c08*/ 	.byte	0x03, 0x5f
        /*0c0a*/ 	.short	0x0101


	//----- nvinfo : EIATTR_INT_WARP_WIDE_INSTR_OFFSETS
	.align		4
        /*0c0c*/ 	.byte	0x04, 0x31
        /*0c0e*/ 	.short	(.L_24 - .L_23)


	//   ....[0]....
.L_23:
        /*0c10*/ 	.word	0x00000530


	//   ....[1]....
        /*0c14*/ 	.word	0x00000550


	//   ....[2]....
        /*0c18*/ 	.word	0x000006a0


	//   ....[3]....
        /*0c1c*/ 	.word	0x000053c0


	//----- nvinfo : EIATTR_COOP_GROUP_MASK_REGIDS
	.align		4
.L_24:
        /*0c20*/ 	.byte	0x04, 0x29
        /*0c22*/ 	.short	(.L_26 - .L_25)


	//   ....[0]....
.L_25:
        /*0c24*/ 	.word	0xffffffff


	//   ....[1]....
        /*0c28*/ 	.word	0xffffffff


	//   ....[2]....
        /*0c2c*/ 	.word	0xffffffff


	//   ....[3]....
        /*0c30*/ 	.word	0xffffffff


	//   ....[4]....
        /*0c34*/ 	.word	0xffffffff


	//   ....[5]....
        /*0c38*/ 	.word	0xffffffff


	//----- nvinfo : EIATTR_COOP_GROUP_INSTR_OFFSETS
	.align		4
.L_26:
        /*0c3c*/ 	.byte	0x04, 0x28
        /*0c3e*/ 	.short	(.L_28 - .L_27)


	//   ....[0]....
.L_27:
        /*0c40*/ 	.word	0x00000070


	//   ....[1]....
        /*0c44*/ 	.word	0x00000080


	//   ....[2]....
        /*0c48*/ 	.word	0x000001a0


	//   ....[3]....
        /*0c4c*/ 	.word	0x000003c0


	//   ....[4]....
        /*0c50*/ 	.word	0x000007b0


	//   ....[5]....
        /*0c54*/ 	.word	0x00001530


	//----- nvinfo : EIATTR_REG_RECONFIG
	.align		4
.L_28:
        /*0c58*/ 	.byte	0x01, 0x54
	.zero		2


	//----- nvinfo : EIATTR_MBARRIER_INSTR_OFFSETS
	.align		4
        /*0c5c*/ 	.byte	0x04, 0x39
        /*0c5e*/ 	.short	(.L_30 - .L_29)


	//   ....[0]....
.L_29:
        /*0c60*/ 	.word	0x00000320
        /*0c64*/ 	.word	0x000000ff
        /*0c68*/ 	.word	0x00000000
        /*0c6c*/ 	.short	0x0100
        /*0c6e*/ 	.byte	0x09
	.zero		1


	//   ....[1]....
        /*0c70*/ 	.word	0x00000330
        /*0c74*/ 	.word	0x000000ff
        /*0c78*/ 	.word	0x00000020
        /*0c7c*/ 	.short	0x0100
        /*0c7e*/ 	.byte	0x09
	.zero		1


	//   ....[2]....
        /*0c80*/ 	.word	0x00000340
        /*0c84*/ 	.word	0x000000ff
        /*0c88*/ 	.word	0x00000008
        /*0c8c*/ 	.short	0x0100
        /*0c8e*/ 	.byte	0x09
	.zero		1


	//   ....[3]....
        /*0c90*/ 	.word	0x00000350
        /*0c94*/ 	.word	0x000000ff
        /*0c98*/ 	.word	0x00000028
        /*0c9c*/ 	.short	0x0100
        /*0c9e*/ 	.byte	0x09
	.zero		1


	//   ....[4]....
        /*0ca0*/ 	.word	0x00000360
        /*0ca4*/ 	.word	0x000000ff
        /*0ca8*/ 	.word	0x00000010
        /*0cac*/ 	.short	0x0100
        /*0cae*/ 	.byte	0x09
	.zero		1


	//   ....[5]....
        /*0cb0*/ 	.word	0x00000370
        /*0cb4*/ 	.word	0x000000ff
        /*0cb8*/ 	.word	0x00000030
        /*0cbc*/ 	.short	0x0100
        /*0cbe*/ 	.byte	0x09
	.zero		1


	//   ....[6]....
        /*0cc0*/ 	.word	0x00000380
        /*0cc4*/ 	.word	0x000000ff
        /*0cc8*/ 	.word	0x00000018
        /*0ccc*/ 	.short	0x0100
        /*0cce*/ 	.byte	0x09
	.zero		1


	//   ....[7]....
        /*0cd0*/ 	.word	0x00000390
        /*0cd4*/ 	.word	0x000000ff
        /*0cd8*/ 	.word	0x00000038
        /*0cdc*/ 	.short	0x0100
        /*0cde*/ 	.byte	0x09
	.zero		1


	//   ....[8]....
        /*0ce0*/ 	.word	0x00000730
        /*0ce4*/ 	.word	0x000000ff
        /*0ce8*/ 	.word	0x00000050
        /*0cec*/ 	.short	0x0100
        /*0cee*/ 	.byte	0x06
	.zero		1


	//   ....[9]....
        /*0cf0*/ 	.word	0x00000760
        /*0cf4*/ 	.word	0x000000ff
        /*0cf8*/ 	.word	0x00000058
        /*0cfc*/ 	.short	0x0100
        /*0cfe*/ 	.byte	0x06
	.zero		1


	//   ....[10]....
        /*0d00*/ 	.word	0x00001d30
        /*0d04*/ 	.word	0x000000ff
        /*0d08*/ 	.word	0x00000000
        /*0d0c*/ 	.short	0x010a
        /*0d0e*/ 	.byte	0x06
	.zero		1


	//   ....[11]....
        /*0d10*/ 	.word	0x00001d70
        /*0d14*/ 	.word	0x000000ff
        /*0d18*/ 	.word	0x00000000
        /*0d1c*/ 	.short	0x010a
        /*0d1e*/ 	.byte	0x06
	.zero		1


	//   ....[12]....
        /*0d20*/ 	.word	0x000030e0
        /*0d24*/ 	.word	0x000000ff
        /*0d28*/ 	.word	0x00000000
        /*0d2c*/ 	.short	0x010a
        /*0d2e*/ 	.byte	0x10
	.zero		1


	//   ....[13]....
        /*0d30*/ 	.word	0x00003120
        /*0d34*/ 	.word	0x000000ff
        /*0d38*/ 	.word	0x00000000
        /*0d3c*/ 	.short	0x010a
        /*0d3e*/ 	.byte	0x10
	.zero		1


	//   ....[14]....
        /*0d40*/ 	.word	0x000042c0
        /*0d44*/ 	.word	0x000000e5
        /*0d48*/ 	.word	0x00000000
        /*0d4c*/ 	.short	0x0101
        /*0d4e*/ 	.byte	0x3f
	.zero		1


	//   ....[15]....
        /*0d50*/ 	.word	0x00005480
        /*0d54*/ 	.word	0x00000018
        /*0d58*/ 	.word	0x00000000
        /*0d5c*/ 	.short	0x0101
        /*0d5e*/ 	.byte	0x3f
	.zero		1


	//   ....[16]....
        /*0d60*/ 	.word	0x0000f800
        /*0d64*/ 	.word	0x00000005
        /*0d68*/ 	.word	0x00000020
        /*0d6c*/ 	.short	0x010a
        /*0d6e*/ 	.byte	0x3f
	.zero		1


	//   ....[17]....
        /*0d70*/ 	.word	0x0000fc50
        /*0d74*/ 	.word	0x00000003
        /*0d78*/ 	.word	0x00000058
        /*0d7c*/ 	.short	0x0101
        /*0d7e*/ 	.byte	0x3f
	.zero		1


	//   ....[18]....
        /*0d80*/ 	.word	0x00010360
        /*0d84*/ 	.word	0x00000005
        /*0d88*/ 	.word	0x00000000
        /*0d8c*/ 	.short	0x010a
        /*0d8e*/ 	.byte	0x3f
	.zero		1


	//   ....[19]....
        /*0d90*/ 	.word	0x000103e0
        /*0d94*/ 	.word	0x00000007
        /*0d98*/ 	.word	0x00000000
        /*0d9c*/ 	.short	0x010a
        /*0d9e*/ 	.byte	0x3f
	.zero		1


	//   ....[20]....
        /*0da0*/ 	.word	0x00010470
        /*0da4*/ 	.word	0x00000006
        /*0da8*/ 	.word	0x00000000
        /*0dac*/ 	.short	0x010a
        /*0dae*/ 	.byte	0x3f
	.zero		1


	//   ....[21]....
        /*0db0*/ 	.word	0x00010500
        /*0db4*/ 	.word	0x00000003
        /*0db8*/ 	.word	0x00000000
        /*0dbc*/ 	.short	0x010a
        /*0dbe*/ 	.byte	0x3f
	.zero		1


	//   ....[22]....
        /*0dc0*/ 	.word	0x00010570
        /*0dc4*/ 	.word	0x00000003
        /*0dc8*/ 	.word	0x00000000
        /*0dcc*/ 	.short	0x010a
        /*0dce*/ 	.byte	0x3f
	.zero		1


	//   ....[23]....
        /*0dd0*/ 	.word	0x000105e0
        /*0dd4*/ 	.word	0x00000000
        /*0dd8*/ 	.word	0x00000000
        /*0ddc*/ 	.short	0x010a
        /*0dde*/ 	.byte	0x3f
	.zero		1


	//   ....[24]....
        /*0de0*/ 	.word	0x000106c0
        /*0de4*/ 	.word	0x00000005
        /*0de8*/ 	.word	0x00000020
        /*0dec*/ 	.short	0x010a
        /*0dee*/ 	.byte	0x3f
	.zero		1


	//   ....[25]....
        /*0df0*/ 	.word	0x00010790
        /*0df4*/ 	.word	0x00000005
        /*0df8*/ 	.word	0x00000000
        /*0dfc*/ 	.short	0x010a
        /*0dfe*/ 	.byte	0x3f
	.zero		1


	//   ....[26]....
        /*0e00*/ 	.word	0x000107e0
        /*0e04*/ 	.word	0x00000007
        /*0e08*/ 	.word	0x00000000
        /*0e0c*/ 	.short	0x010a
        /*0e0e*/ 	.byte	0x3f
	.zero		1


	//   ....[27]....
        /*0e10*/ 	.word	0x00010830
        /*0e14*/ 	.word	0x00000006
        /*0e18*/ 	.word	0x00000000
        /*0e1c*/ 	.short	0x010a
        /*0e1e*/ 	.byte	0x3f
	.zero		1


	//----- nvinfo : EIATTR_NUM_MBARRIERS
	.align		4
.L_30:
        /*0e20*/ 	.byte	0x03, 0x38
        /*0e22*/ 	.short	0x000a


	//----- nvinfo : EIATTR_EXIT_INSTR_OFFSETS
	.align		4
        /*0e24*/ 	.byte	0x04, 0x1c
        /*0e26*/ 	.short	(.L_32 - .L_31)


	//   ....[0]....
.L_31:
        /*0e28*/ 	.word	0x00000940


	//   ....[1]....
        /*0e2c*/ 	.word	0x000011d0


	//   ....[2]....
        /*0e30*/ 	.word	0x0000eef0


	//   ....[3]....
        /*0e34*/ 	.word	0x0000f480


	//   ....[4]....
        /*0e38*/ 	.word	0x00010550


	//----- nvinfo : EIATTR_MAX_THREADS
	.align		4
.L_32:
        /*0e3c*/ 	.byte	0x04, 0x05
        /*0e3e*/ 	.short	(.L_34 - .L_33)
.L_33:
        /*0e40*/ 	.word	0x00000180
        /*0e44*/ 	.word	0x00000001
        /*0e48*/ 	.word	0x00000001


	//----- nvinfo : EIATTR_CRS_STACK_SIZE
	.align		4
.L_34:
        /*0e4c*/ 	.byte	0x04, 0x1e
        /*0e4e*/ 	.short	(.L_36 - .L_35)
.L_35:
        /*0e50*/ 	.word	0x00000000


	//----- nvinfo : EIATTR_CBANK_PARAM_SIZE
	.align		4
.L_36:
        /*0e54*/ 	.byte	0x03, 0x19
        /*0e56*/ 	.short	0x0470


	//----- nvinfo : EIATTR_PARAM_CBANK
	.align		4
        /*0e58*/ 	.byte	0x04, 0x0a
        /*0e5a*/ 	.short	(.L_38 - .L_37)
	.align		4
.L_37:
        /*0e5c*/ 	.word	index@(.nv.constant0._ZN7cutlass13device_kernelINS_4gemm6kernel13GemmUniversalIN4cute5tupleIJiiiiEEENS1_10collective13CollectiveMmaINS1_37MainloopSm90TmaGmmaWarpSpecializedFP8ILi4ENS5_IJNS4_1CILi1EEENSA_ILi4EEESB_EEENS1_35KernelTmaWarpSpecializedCooperativeEEENS5_IJNSA_ILi256EEENSA_ILi128EEESH_EEENS_12float_e4m3_tENS5_IJlSB_lEEESJ_SK_NS4_8TiledMMAINS4_8MMA_AtomIJNS4_4SM904GMMA31MMA_64x128x32_F32E4M3E4M3_SS_TNILNSO_7ScaleInE1ELSQ_1EEEEEENS4_6LayoutINS5_IJNSA_ILi2EEESB_SB_EEENS5_IJSB_NSA_ILi0EEESW_EEEEENS5_IJNS4_10UnderscoreESZ_SZ_EEEEENS4_23SM90_TMA_LOAD_MULTICASTENS4_14ComposedLayoutINS4_7SwizzleILi3ELi4ELi3EEENS4_18smem_ptr_flag_bitsILi8EEENST_INS5_IJNSA_ILi8EEESH_EEENS5_IJSH_SB_EEEEEEEvNS4_8identityENS4_13SM90_TMA_LOADES1C_vS1D_EENS_8epilogue10collective6detail29Sm90TmaWarpSpecializedAdapterINS1H_15DefaultEpilogueISJ_SK_SK_NS1G_6thread17LinearCombinationISJ_Li1EffLNS1L_9ScaleType4KindE0ELNS_15FloatRoundStyleE2ESJ_EENS1_15EpilogueDefaultEEEEEvvEEEEvNT_6ParamsE)
        /*0e60*/ 	.short	0x0210
        /*0e62*/ 	.short	0x0470


	//----- nvinfo : EIATTR_SW_WAR
	.align		4
.L_38:
        /*0e64*/ 	.byte	0x04, 0x36
        /*0e66*/ 	.short	(.L_40 - .L_39)
.L_39:
        /*0e68*/ 	.word	0x00000008
.L_40:


//--------------------- .nv.callgraph             --------------------------
	.section	.nv.callgraph,"",@"SHT_CUDA_CALLGRAPH"
	.align	4
	.sectionentsize	8
	.align		4
        /*0000*/ 	.word	0x00000000
	.align		4
        /*0004*/ 	.word	0xffffffff
	.align		4
        /*0008*/ 	.word	0x00000000
	.align		4
        /*000c*/ 	.word	0xfffffffe
	.align		4
        /*0010*/ 	.word	0x00000000
	.align		4
        /*0014*/ 	.word	0xfffffffd
	.align		4
        /*0018*/ 	.word	0x00000000
	.align		4
        /*001c*/ 	.word	0xfffffffc


//--------------------- .nv.constant4             --------------------------
	.section	.nv.constant4,"a",@progbits
	.align	8
	.align		8
.nv.constant4:
        /*0000*/ 	.dword	_ZN40_INTERNAL_27de3e4f_4_k_cu_50f8fb95_180944cuda3std3__45__cpo5beginE
	.align		8
        /*0008*/ 	.dword	_ZN40_INTERNAL_27de3e4f_4_k_cu_50f8fb95_180944cuda3std3__45__cpo3endE
	.align		8
        /*0010*/ 	.dword	_ZN40_INTERNAL_27de3e4f_4_k_cu_50f8fb95_180944cuda3std3__45__cpo6cbeginE
	.align		8
        /*0018*/ 	.dword	_ZN40_INTERNAL_27de3e4f_4_k_cu_50f8fb95_180944cuda3std3__45__cpo4cendE
	.align		8
        /*0020*/ 	.dword	_ZN40_INTERNAL_27de3e4f_4_k_cu_50f8fb95_180944cuda3std3__442_GLOBAL__N__27de3e4f_4_k_cu_50f8fb95_180946ignoreE
	.align		8
        /*0028*/ 	.dword	_ZN40_INTERNAL_27de3e4f_4_k_cu_50f8fb95_180944cuda3std3__419piecewise_constructE
	.align		8
        /*0030*/ 	.dword	_ZN40_INTERNAL_27de3e4f_4_k_cu_50f8fb95_180944cuda3std3__48in_placeE
	.align		8
        /*0038*/ 	.dword	_ZN40_INTERNAL_27de3e4f_4_k_cu_50f8fb95_180944cuda3std6ranges3__45__cpo4swapE
	.align		8
        /*0040*/ 	.dword	_ZN40_INTERNAL_27de3e4f_4_k_cu_50f8fb95_180944cuda3std6ranges3__45__cpo9iter_moveE
	.align		8
        /*0048*/ 	.dword	_ZN40_INTERNAL_27de3e4f_4_k_cu_50f8fb95_180944cute7productE
	.align		8
        /*0050*/ 	.dword	_ZN40_INTERNAL_27de3e4f_4_k_cu_50f8fb95_180944cute1_E


//--------------------- .text._ZN7cutlass13device_kernelINS_4gemm6kernel13GemmUniversalIN4cute5tupleIJiiiiEEENS1_10collective13CollectiveMmaINS1_37MainloopSm90TmaGmmaWarpSpecializedFP8ILi4ENS5_IJNS4_1CILi1EEENSA_ILi4EEESB_EEENS1_35KernelTmaWarpSpecializedCooperativeEEENS5_IJNSA_ILi256EEENSA_ILi128EEESH_EEENS_12float_e4m3_tENS5_IJlSB_lEEESJ_SK_NS4_8TiledMMAINS4_8MMA_AtomIJNS4_4SM904GMMA31MMA_64x128x32_F32E4M3E4M3_SS_TNILNSO_7ScaleInE1ELSQ_1EEEEEENS4_6LayoutINS5_IJNSA_ILi2EEESB_SB_EEENS5_IJSB_NSA_ILi0EEESW_EEEEENS5_IJNS4_10UnderscoreESZ_SZ_EEEEENS4_23SM90_TMA_LOAD_MULTICASTENS4_14ComposedLayoutINS4_7SwizzleILi3ELi4ELi3EEENS4_18smem_ptr_flag_bitsILi8EEENST_INS5_IJNSA_ILi8EEESH_EEENS5_IJSH_SB_EEEEEEEvNS4_8identityENS4_13SM90_TMA_LOADES1C_vS1D_EENS_8epilogue10collective6detail29Sm90TmaWarpSpecializedAdapterINS1H_15DefaultEpilogueISJ_SK_SK_NS1G_6thread17LinearCombinationISJ_Li1EffLNS1L_9ScaleType4KindE0ELNS_15FloatRoundStyleE2ESJ_EENS1_15EpilogueDefaultEEEEEvvEEEEvNT_6ParamsE --------------------------
	.section	.text._ZN7cutlass13device_kernelINS_4gemm6kernel13GemmUniversalIN4cute5tupleIJiiiiEEENS1_10collective13CollectiveMmaINS1_37MainloopSm90TmaGmmaWarpSpecializedFP8ILi4ENS5_IJNS4_1CILi1EEENSA_ILi4EEESB_EEENS1_35KernelTmaWarpSpecializedCooperativeEEENS5_IJNSA_ILi256EEENSA_ILi128EEESH_EEENS_12float_e4m3_tENS5_IJlSB_lEEESJ_SK_NS4_8TiledMMAINS4_8MMA_AtomIJNS4_4SM904GMMA31MMA_64x128x32_F32E4M3E4M3_SS_TNILNSO_7ScaleInE1ELSQ_1EEEEEENS4_6LayoutINS5_IJNSA_ILi2EEESB_SB_EEENS5_IJSB_NSA_ILi0EEESW_EEEEENS5_IJNS4_10UnderscoreESZ_SZ_EEEEENS4_23SM90_TMA_LOAD_MULTICASTENS4_14ComposedLayoutINS4_7SwizzleILi3ELi4ELi3EEENS4_18smem_ptr_flag_bitsILi8EEENST_INS5_IJNSA_ILi8EEESH_EEENS5_IJSH_SB_EEEEEEEvNS4_8identityENS4_13SM90_TMA_LOADES1C_vS1D_EENS_8epilogue10collective6detail29Sm90TmaWarpSpecializedAdapterINS1H_15DefaultEpilogueISJ_SK_SK_NS1G_6thread17LinearCombinationISJ_Li1EffLNS1L_9ScaleType4KindE0ELNS_15FloatRoundStyleE2ESJ_EENS1_15EpilogueDefaultEEEEEvvEEEEvNT_6ParamsE,"ax",@progbits
	.align	128
.text._ZN7cutlass13device_kernelINS_4gemm6kernel13GemmUniversalIN4cute5tupleIJiiiiEEENS1_10collective13CollectiveMmaINS1_37MainloopSm90TmaGmmaWarpSpecializedFP8ILi4ENS5_IJNS4_1CILi1EEENSA_ILi4EEESB_EEENS1_35KernelTmaWarpSpecializedCooperativeEEENS5_IJNSA_ILi256EEENSA_ILi128EEESH_EEENS_12float_e4m3_tENS5_IJlSB_lEEESJ_SK_NS4_8TiledMMAINS4_8MMA_AtomIJNS4_4SM904GMMA31MMA_64x128x32_F32E4M3E4M3_SS_TNILNSO_7ScaleInE1ELSQ_1EEEEEENS4_6LayoutINS5_IJNSA_ILi2EEESB_SB_EEENS5_IJSB_NSA_ILi0EEESW_EEEEENS5_IJNS4_10UnderscoreESZ_SZ_EEEEENS4_23SM90_TMA_LOAD_MULTICASTENS4_14ComposedLayoutINS4_7SwizzleILi3ELi4ELi3EEENS4_18smem_ptr_flag_bitsILi8EEENST_INS5_IJNSA_ILi8EEESH_EEENS5_IJSH_SB_EEEEEEEvNS4_8identityENS4_13SM90_TMA_LOADES1C_vS1D_EENS_8epilogue10collective6detail29Sm90TmaWarpSpecializedAdapterINS1H_15DefaultEpilogueISJ_SK_SK_NS1G_6thread17LinearCombinationISJ_Li1EffLNS1L_9ScaleType4KindE0ELNS_15FloatRoundStyleE2ESJ_EENS1_15EpilogueDefaultEEEEEvvEEEEvNT_6ParamsE:
        .type           _ZN7cutlass13device_kernelINS_4gemm6kernel13GemmUniversalIN4cute5tupleIJiiiiEEENS1_10collective13CollectiveMmaINS1_37MainloopSm90TmaGmmaWarpSpecializedFP8ILi4ENS5_IJNS4_1CILi1EEENSA_ILi4EEESB_EEENS1_35KernelTmaWarpSpecializedCooperativeEEENS5_IJNSA_ILi256EEENSA_ILi128EEESH_EEENS_12float_e4m3_tENS5_IJlSB_lEEESJ_SK_NS4_8TiledMMAINS4_8MMA_AtomIJNS4_4SM904GMMA31MMA_64x128x32_F32E4M3E4M3_SS_TNILNSO_7ScaleInE1ELSQ_1EEEEEENS4_6LayoutINS5_IJNSA_ILi2EEESB_SB_EEENS5_IJSB_NSA_ILi0EEESW_EEEEENS5_IJNS4_10UnderscoreESZ_SZ_EEEEENS4_23SM90_TMA_LOAD_MULTICASTENS4_14ComposedLayoutINS4_7SwizzleILi3ELi4ELi3EEENS4_18smem_ptr_flag_bitsILi8EEENST_INS5_IJNSA_ILi8EEESH_EEENS5_IJSH_SB_EEEEEEEvNS4_8identityENS4_13SM90_TMA_LOADES1C_vS1D_EENS_8epilogue10collective6detail29Sm90TmaWarpSpecializedAdapterINS1H_15DefaultEpilogueISJ_SK_SK_NS1G_6thread17LinearCombinationISJ_Li1EffLNS1L_9ScaleType4KindE0ELNS_15FloatRoundStyleE2ESJ_EENS1_15EpilogueDefaultEEEEEvvEEEEvNT_6ParamsE,@function
        .size           _ZN7cutlass13device_kernelINS_4gemm6kernel13GemmUniversalIN4cute5tupleIJiiiiEEENS1_10collective13CollectiveMmaINS1_37MainloopSm90TmaGmmaWarpSpecializedFP8ILi4ENS5_IJNS4_1CILi1EEENSA_ILi4EEESB_EEENS1_35KernelTmaWarpSpecializedCooperativeEEENS5_IJNSA_ILi256EEENSA_ILi128EEESH_EEENS_12float_e4m3_tENS5_IJlSB_lEEESJ_SK_NS4_8TiledMMAINS4_8MMA_AtomIJNS4_4SM904GMMA31MMA_64x128x32_F32E4M3E4M3_SS_TNILNSO_7ScaleInE1ELSQ_1EEEEEENS4_6LayoutINS5_IJNSA_ILi2EEESB_SB_EEENS5_IJSB_NSA_ILi0EEESW_EEEEENS5_IJNS4_10UnderscoreESZ_SZ_EEEEENS4_23SM90_TMA_LOAD_MULTICASTENS4_14ComposedLayoutINS4_7SwizzleILi3ELi4ELi3EEENS4_18smem_ptr_flag_bitsILi8EEENST_INS5_IJNSA_ILi8EEESH_EEENS5_IJSH_SB_EEEEEEEvNS4_8identityENS4_13SM90_TMA_LOADES1C_vS1D_EENS_8epilogue10collective6detail29Sm90TmaWarpSpecializedAdapterINS1H_15DefaultEpilogueISJ_SK_SK_NS1G_6thread17LinearCombinationISJ_Li1EffLNS1L_9ScaleType4KindE0ELNS_15FloatRoundStyleE2ESJ_EENS1_15EpilogueDefaultEEEEEvvEEEEvNT_6ParamsE,(.L_x_332 - _ZN7cutlass13device_kernelINS_4gemm6kernel13GemmUniversalIN4cute5tupleIJiiiiEEENS1_10collective13CollectiveMmaINS1_37MainloopSm90TmaGmmaWarpSpecializedFP8ILi4ENS5_IJNS4_1CILi1EEENSA_ILi4EEESB_EEENS1_35KernelTmaWarpSpecializedCooperativeEEENS5_IJNSA_ILi256EEENSA_ILi128EEESH_EEENS_12float_e4m3_tENS5_IJlSB_lEEESJ_SK_NS4_8TiledMMAINS4_8MMA_AtomIJNS4_4SM904GMMA31MMA_64x128x32_F32E4M3E4M3_SS_TNILNSO_7ScaleInE1ELSQ_1EEEEEENS4_6LayoutINS5_IJNSA_ILi2EEESB_SB_EEENS5_IJSB_NSA_ILi0EEESW_EEEEENS5_IJNS4_10UnderscoreESZ_SZ_EEEEENS4_23SM90_TMA_LOAD_MULTICASTENS4_14ComposedLayoutINS4_7SwizzleILi3ELi4ELi3EEENS4_18smem_ptr_flag_bitsILi8EEENST_INS5_IJNSA_ILi8EEESH_EEENS5_IJSH_SB_EEEEEEEvNS4_8identityENS4_13SM90_TMA_LOADES1C_vS1D_EENS_8epilogue10collective6detail29Sm90TmaWarpSpecializedAdapterINS1H_15DefaultEpilogueISJ_SK_SK_NS1G_6thread17LinearCombinationISJ_Li1EffLNS1L_9ScaleType4KindE0ELNS_15FloatRoundStyleE2ESJ_EENS1_15EpilogueDefaultEEEEEvvEEEEvNT_6ParamsE)
        .other          _ZN7cutlass13device_kernelINS_4gemm6kernel13GemmUniversalIN4cute5tupleIJiiiiEEENS1_10collective13CollectiveMmaINS1_37MainloopSm90TmaGmmaWarpSpecializedFP8ILi4ENS5_IJNS4_1CILi1EEENSA_ILi4EEESB_EEENS1_35KernelTmaWarpSpecializedCooperativeEEENS5_IJNSA_ILi256EEENSA_ILi128EEESH_EEENS_12float_e4m3_tENS5_IJlSB_lEEESJ_SK_NS4_8TiledMMAINS4_8MMA_AtomIJNS4_4SM904GMMA31MMA_64x128x32_F32E4M3E4M3_SS_TNILNSO_7ScaleInE1ELSQ_1EEEEEENS4_6LayoutINS5_IJNSA_ILi2EEESB_SB_EEENS5_IJSB_NSA_ILi0EEESW_EEEEENS5_IJNS4_10UnderscoreESZ_SZ_EEEEENS4_23SM90_TMA_LOAD_MULTICASTENS4_14ComposedLayoutINS4_7SwizzleILi3ELi4ELi3EEENS4_18smem_ptr_flag_bitsILi8EEENST_INS5_IJNSA_ILi8EEESH_EEENS5_IJSH_SB_EEEEEEEvNS4_8identityENS4_13SM90_TMA_LOADES1C_vS1D_EENS_8epilogue10collective6detail29Sm90TmaWarpSpecializedAdapterINS1H_15DefaultEpilogueISJ_SK_SK_NS1G_6thread17LinearCombinationISJ_Li1EffLNS1L_9ScaleType4KindE0ELNS_15FloatRoundStyleE2ESJ_EENS1_15EpilogueDefaultEEEEEvvEEEEvNT_6ParamsE,@"STO_CUDA_ENTRY STV_DEFAULT"
_ZN7cutlass13device_kernelINS_4gemm6kernel13GemmUniversalIN4cute5tupleIJiiiiEEENS1_10collective13CollectiveMmaINS1_37MainloopSm90TmaGmmaWarpSpecializedFP8ILi4ENS5_IJNS4_1CILi1EEENSA_ILi4EEESB_EEENS1_35KernelTmaWarpSpecializedCooperativeEEENS5_IJNSA_ILi256EEENSA_ILi128EEESH_EEENS_12float_e4m3_tENS5_IJlSB_lEEESJ_SK_NS4_8TiledMMAINS4_8MMA_AtomIJNS4_4SM904GMMA31MMA_64x128x32_F32E4M3E4M3_SS_TNILNSO_7ScaleInE1ELSQ_1EEEEEENS4_6LayoutINS5_IJNSA_ILi2EEESB_SB_EEENS5_IJSB_NSA_ILi0EEESW_EEEEENS5_IJNS4_10UnderscoreESZ_SZ_EEEEENS4_23SM90_TMA_LOAD_MULTICASTENS4_14ComposedLayoutINS4_7SwizzleILi3ELi4ELi3EEENS4_18smem_ptr_flag_bitsILi8EEENST_INS5_IJNSA_ILi8EEESH_EEENS5_IJSH_SB_EEEEEEEvNS4_8identityENS4_13SM90_TMA_LOADES1C_vS1D_EENS_8epilogue10collective6detail29Sm90TmaWarpSpecializedAdapterINS1H_15DefaultEpilogueISJ_SK_SK_NS1G_6thread17LinearCombinationISJ_Li1EffLNS1L_9ScaleType4KindE0ELNS_15FloatRoundStyleE2ESJ_EENS1_15EpilogueDefaultEEEEEvvEEEEvNT_6ParamsE:
[----:B------:R-:W0:Y:S02]  /*0000*/  LDC R1, c[0x0][0x28] ;  /* 0x00000a00ff017b82 */ /* 0x000e240000000800 */
[----:B0-----:R-:W-:Y:S01]  /*0010*/  VIADD R1, R1, 0xffffff08 ;  /* 0xffffff0801017836 */ /* 0x001fe20000000000 */
[----:B------:R-:W0:Y:S01]  /*0020*/  S2R R5, SR_TID.X ;  /* 0x0000000000057919 */ /* 0x000e220000002100 */
[----:B------:R-:W-:Y:S01]  /*0030*/  ELECT P0, URZ, PT ;  /* 0x00000000003f782f */ /* 0x000fe20003800000 */
[----:B------:R-:W-:Y:S01]  /*0040*/  BSSY B0, `(.L_x_0) ;  /* 0x0000015000007945 */ /* 0x000fe20003800000 */
[--C-:B0-----:R-:W-:Y:S02]  /*0050*/  SHF.R.U32.HI R0, RZ, 0x5, R5.reuse ;  /* 0x00000005ff007819 */ /* 0x101fe40000011605 */
[----:B------:R-:W-:-:S03]  /*0060*/  SHF.R.U32.HI R2, RZ, 0x7, R5 ;  /* 0x00000007ff027819 */ /* 0x000fc60000011605 */
[----:B------:R-:W0:Y:S04]  /*0070*/  SHFL.IDX PT, R3, R0, RZ, 0x1f ;  /* 0x00001fff00037589 */ /* 0x000e2800000e0000 */
[----:B------:R-:W1:Y:S01]  /*0080*/  SHFL.IDX PT, R2, R2, RZ, 0x1f ;  /* 0x00001fff02027589 */ /* 0x000e6200000e0000 */
[----:B0-----:R-:W-:Y:S02]  /*0090*/  R2UR UR4, R3 ;  /* 0x00000000030472ca */ /* 0x001fe400000e0000 */
[----:B-1----:R-:W-:-:S11]  /*00a0*/  R2UR UR6, R2 ;  /* 0x00000000020672ca */ /* 0x002fd600000e0000 */
[----:B------:R-:W-:Y:S02]  /*00b0*/  USHF.R.S32.HI UR5, URZ, 0x1f, UR4 ;  /* 0x0000001f3f057899 */ /* 0x000fe40008011404 */
[----:B------:R-:W-:Y:S02]  /*00c0*/  ISETP.NE.OR P0, PT, RZ, UR4, !P0 ;  /* 0x00000004ff007c0c */ /* 0x000fe4000c705670 */
[----:B------:R-:W-:-:S04]  /*00d0*/  ULEA.HI UR5, UR5, UR4, URZ, 0x2 ;  /* 0x0000000405057291 */ /* 0x000fc8000f8f103f */
[----:B------:R-:W-:-:S04]  /*00e0*/  ULOP3.LUT UR5, UR5, 0xfffffffc, URZ, 0xc0, !UPT ;  /* 0xfffffffc05057892 */ /* 0x000fc8000f8ec03f */
[----:B------:R-:W-:-:S03]  /*00f0*/  UIADD3 UR8, UR4, -UR5, URZ ;  /* 0x8000000504087290 */ /* 0x000fc6000fffe03f */
[----:B------:R-:W-:Y:S09]  /*0100*/  @P0 BRA `(.L_x_1) ;  /* 0x0000000000200947 */ /* 0x000ff20003800000 */
[----:B------:R-:W-:Y:S02]  /*0110*/  ULDC.64 UR4, c[0x0][0x198] ;  /* 0x0000660000047ab9 */ /* 0x000fe40000000a00 */
[----:B------:R-:W-:Y:S02]  /*0120*/  UIADD3 UR10, UP0, UR4, 0xf0, URZ ;  /* 0x000000f0040a7890 */ /* 0x000fe4000ff1e03f */
[----:B------:R-:W-:Y:S02]  /*0130*/  UIADD3 UR4, UP1, UR4, 0x1f0, URZ ;  /* 0x000001f004047890 */ /* 0x000fe4000ff3e03f */
[----:B------:R-:W-:Y:S02]  /*0140*/  UIADD3.X UR11, URZ, UR5, URZ, UP0, !UPT ;  /* 0x000000053f0b7290 */ /* 0x000fe400087fe43f */
[----:B------:R-:W-:-:S07]  /*0150*/  UIADD3.X UR5, URZ, UR5, URZ, UP1, !UPT ;  /* 0x000000053f057290 */ /* 0x000fce0008ffe43f */
[----:B------:R0:W-:Y:S02]  /*0160*/  UTMACCTL.PF [UR10] ;  /* 0x000000000a0079b9 */ /* 0x0001e40008040000 */
[----:B------:R0:W-:Y:S02]  /*0170*/  UTMACCTL.PF [UR4] ;  /* 0x00000000040079b9 */ /* 0x0001e40008040000 */
[----:B0-----:R-:W-:Y:S01]  /*0180*/  NOP ;  /* 0x0000000000007918 */ /* 0x001fe20000000000 */
.L_x_1:
[----:B------:R-:W-:Y:S05]  /*0190*/  BSYNC B0 ;  /* 0x0000000000007941 */ /* 0x000fea0003800000 */
.L_x_0:
[----:B------:R-:W0:Y:S01]  /*01a0*/  SHFL.IDX PT, R3, R0, RZ, 0x1f ;  /* 0x00001fff00037589 */ /* 0x000e2200000e0000 */
[----:B------:R-:W-:Y:S01]  /*01b0*/  UISETP.NE.AND UP0, UPT, UR8, 0x3, UPT ;  /* 0x000000030800788c */ /* 0x000fe2000bf05270 */
[----:B------:R-:W-:Y:S01]  /*01c0*/  ISETP.NE.AND P2, PT, RZ, UR6, PT ;  /* 0x00000006ff007c0c */ /* 0x000fe2000bf45270 */
[----:B------:R-:W-:Y:S02]  /*01d0*/  UIADD3 UR10, UR6, -0x1, URZ ;  /* 0xffffffff060a7890 */ /* 0x000fe4000fffe03f */
[----:B------:R-:W-:Y:S02]  /*01e0*/  UISETP.EQ.OR UP0, UPT, UR8, URZ, !UP0 ;  /* 0x0000003f0800728c */ /* 0x000fe4000c702670 */
[----:B------:R-:W-:Y:S02]  /*01f0*/  UISETP.GE.U32.AND UP1, UPT, UR10, 0x2, UPT ;  /* 0x000000020a00788c */ /* 0x000fe4000bf26070 */
[----:B------:R-:W-:-:S04]  /*0200*/  UISETP.EQ.AND UP0, UPT, UR6, URZ, UP0 ;  /* 0x0000003f0600728c */ /* 0x000fc80008702270 */
[----:B------:R-:W-:-:S04]  /*0210*/  USEL UR13, URZ, 0x1, !UP0 ;  /* 0x000000013f0d7887 */ /* 0x000fc8000c000000 */
[----:B------:R-:W-:Y:S01]  /*0220*/  USEL UR13, UR13, 0x2, UP1 ;  /* 0x000000020d0d7887 */ /* 0x000fe20008800000 */
[----:B0-----:R-:W-:-:S13]  /*0230*/  ISETP.NE.AND P0, PT, R3, RZ, PT ;  /* 0x000000ff0300720c */ /* 0x001fda0003f05270 */
[----:B------:R-:W-:Y:S05]  /*0240*/  @P0 BRA `(.L_x_2) ;  /* 0x0000000000580947 */ /* 0x000fea0003800000 */
[----:B------:R-:W0:Y:S01]  /*0250*/  S2UR UR9, SR_CgaCtaId ;  /* 0x00000000000979c3 */ /* 0x000e220000008800 */
[----:B------:R-:W-:Y:S01]  /*0260*/  UMOV UR4, 0x400 ;  /* 0x0000040000047882 */ /* 0x000fe20000000000 */
[----:B------:R-:W-:Y:S01]  /*0270*/  UMOV UR5, 0x1 ;  /* 0x0000000100057882 */ /* 0x000fe20000000000 */
[----:B------:R-:W-:Y:S01]  /*0280*/  UMOV UR6, 0x8 ;  /* 0x0000000800067882 */ /* 0x000fe20000000000 */
[----:B------:R-:W-:Y:S01]  /*0290*/  ELECT P0, URZ, PT ;  /* 0x00000000003f782f */ /* 0x000fe20003800000 */
[----:B------:R-:W-:-:S04]  /*02a0*/  UIADD3 UR6, -UR6, 0x100000, URZ ;  /* 0x0010000006067890 */ /* 0x000fc8000fffe13f */
[----:B------:R-:W-:Y:S02]  /*02b0*/  USHF.L.U32 UR7, UR6, 0xb, URZ ;  /* 0x0000000b06077899 */ /* 0x000fe4000800063f */
[----:B------:R-:W-:Y:S02]  /*02c0*/  USHF.L.U32 UR6, UR6, 0x1, URZ ;  /* 0x0000000106067899 */ /* 0x000fe4000800063f */
[----:B0-----:R-:W-:Y:S02]  /*02d0*/  ULEA UR9, UR9, UR4, 0x18 ;  /* 0x0000000409097291 */ /* 0x001fe4000f8ec03f */
[----:B------:R-:W-:-:S04]  /*02e0*/  UIADD3 UR4, -UR5, 0x100000, URZ ;  /* 0x0010000005047890 */ /* 0x000fc8000fffe13f */
[----:B------:R-:W-:Y:S02]  /*02f0*/  USHF.L.U32 UR5, UR4, 0xb, URZ ;  /* 0x0000000b04057899 */ /* 0x000fe4000800063f */
[----:B------:R-:W-:Y:S01]  /*0300*/  USHF.L.U32 UR4, UR4, 0x1, URZ ;  /* 0x0000000104047899 */ /* 0x000fe2000800063f */
[----:B------:R-:W0:Y:S11]  /*0310*/  FENCE.VIEW.ASYNC.S ;  /* 0x00000000000073c6 */ /* 0x000e360000000000 */
[----:B0-----:R0:W1:Y:S01]  /*0320*/  SYNCS.EXCH.64 URZ, [UR9], UR4 ;  /* 0x00000004093f75b2 */ /* 0x0010620008000100 */
[----:B------:R0:W2:Y:S01]  /*0330*/  SYNCS.EXCH.64 URZ, [UR9+0x20], UR6 ;  /* 0x00002006093f75b2 */ /* 0x0000a20008000100 */
[----:B------:R0:W3:Y:S01]  /*0340*/  SYNCS.EXCH.64 URZ, [UR9+0x8], UR4 ;  /* 0x00000804093f75b2 */ /* 0x0000e20008000100 */
[----:B------:R0:W4:Y:S01]  /*0350*/  SYNCS.EXCH.64 URZ, [UR9+0x28], UR6 ;  /* 0x00002806093f75b2 */ /* 0x0001220008000100 */
[----:B------:R0:W0:Y:S01]  /*0360*/  SYNCS.EXCH.64 URZ, [UR9+0x10], UR4 ;  /* 0x00001004093f75b2 */ /* 0x0000220008000100 */
[----:B------:R0:W0:Y:S01]  /*0370*/  SYNCS.EXCH.64 URZ, [UR9+0x30], UR6 ;  /* 0x00003006093f75b2 */ /* 0x0000220008000100 */
[----:B------:R0:W0:Y:S01]  /*0380*/  SYNCS.EXCH.64 URZ, [UR9+0x18], UR4 ;  /* 0x00001804093f75b2 */ /* 0x0000220008000100 */
[----:B------:R0:W0:Y:S01]  /*0390*/  SYNCS.EXCH.64 URZ, [UR9+0x38], UR6 ;  /* 0x00003806093f75b2 */ /* 0x0000220008000100 */
[----:B------:R-:W-:Y:S01]  /*03a0*/  NOP ;  /* 0x0000000000007918 */ /* 0x000fe20000000000 */
.L_x_2:
[----:B------:R-:W-:Y:S01]  /*03b0*/  SHF.R.S32.HI R4, RZ, 0x1f, R5 ;  /* 0x0000001fff047819 */ /* 0x000fe20000011405 */
[----:B------:R-:W5:Y:S01]  /*03c0*/  SHFL.IDX PT, R0, R0, RZ, 0x1f ;  /* 0x00001fff00007589 */ /* 0x000f6200000e0000 */
[----:B------:R-:W-:Y:S01]  /*03d0*/  ELECT P0, URZ, PT ;  /* 0x00000000003f782f */ /* 0x000fe20003800000 */
[----:B0-----:R-:W0:Y:S01]  /*03e0*/  S2UR UR9, SR_CTAID.X ;  /* 0x00000000000979c3 */ /* 0x001e220000002500 */
[----:B------:R-:W-:Y:S01]  /*03f0*/  LEA.HI R4, R4, R5, RZ, 0x7 ;  /* 0x0000000504047211 */ /* 0x000fe200078f38ff */
[----:B------:R-:W1:Y:S01]  /*0400*/  S2R R2, SR_CTAID.Y ;  /* 0x0000000000027919 */ /* 0x000e620000002600 */
[----:B------:R-:W-:Y:S01]  /*0410*/  SHF.R.S32.HI R6, RZ, 0x1f, R3 ;  /* 0x0000001fff067819 */ /* 0x000fe20000011403 */
[----:B------:R-:W-:Y:S01]  /*0420*/  ULDC UR4, c[0x0][0x154] ;  /* 0x0000550000047ab9 */ /* 0x000fe20000000800 */
[----:B------:R-:W-:Y:S01]  /*0430*/  LOP3.LUT R4, R4, 0xffffff80, RZ, 0xc0, !PT ;  /* 0xffffff8004047812 */ /* 0x000fe200078ec0ff */
[----:B------:R-:W-:Y:S01]  /*0440*/  NOP ;  /* 0x0000000000007918 */ /* 0x000fe20000000000 */
[----:B------:R-:W-:Y:S01]  /*0450*/  LEA.HI R6, R6, R3, RZ, 0x2 ;  /* 0x0000000306067211 */ /* 0x000fe200078f10ff */
[----:B------:R-:W2:Y:S01]  /*0460*/  LDC R11, c[0x0][0x148] ;  /* 0x00005200ff0b7b82 */ /* 0x000ea20000000800 */
[----:B------:R-:W-:Y:S01]  /*0470*/  NOP ;  /* 0x0000000000007918 */ /* 0x000fe20000000000 */
[----:B------:R-:W-:Y:S01]  /*0480*/  IMAD.IADD R4, R5, 0x1, -R4 ;  /* 0x0000000105047824 */ /* 0x000fe200078e0a04 */
[----:B------:R-:W-:-:S04]  /*0490*/  LOP3.LUT R6, R6, 0x3ffffffc, RZ, 0xc0, !PT ;  /* 0x3ffffffc06067812 */ /* 0x000fc800078ec0ff */
[----:B------:R-:W-:Y:S01]  /*04a0*/  SHF.R.S32.HI R5, RZ, 0x1f, R4 ;  /* 0x0000001fff057819 */ /* 0x000fe20000011404 */
[----:B------:R-:W-:Y:S01]  /*04b0*/  IMAD.IADD R6, R3, 0x1, -R6 ;  /* 0x0000000103067824 */ /* 0x000fe200078e0a06 */
[----:B------:R-:W3:Y:S02]  /*04c0*/  LDC R8, c[0x0][0x144] ;  /* 0x00005100ff087b82 */ /* 0x000ee40000000800 */
[----:B------:R-:W-:Y:S02]  /*04d0*/  LEA.HI R5, R5, R4, RZ, 0x3 ;  /* 0x0000000405057211 */ /* 0x000fe400078f18ff */
[----:B-----5:R-:W-:Y:S02]  /*04e0*/  ISETP.NE.OR P0, PT, R0, RZ, !P0 ;  /* 0x000000ff0000720c */ /* 0x020fe40004705670 */
[--C-:B------:R-:W-:Y:S02]  /*04f0*/  SHF.R.S32.HI R0, RZ, 0x3, R5.reuse ;  /* 0x00000003ff007819 */ /* 0x100fe40000011405 */
[----:B------:R-:W-:-:S04]  /*0500*/  SHF.R.S32.HI R5, RZ, 0x1f, R5 ;  /* 0x0000001fff057819 */ /* 0x000fc80000011405 */
[----:B------:R-:W-:-:S04]  /*0510*/  LEA.HI R5, R5, R0, RZ, 0x2 ;  /* 0x0000000005057211 */ /* 0x000fc800078f10ff */
[----:B------:R-:W-:Y:S01]  /*0520*/  LOP3.LUT R5, R5, 0xfffffffc, RZ, 0xc0, !PT ;  /* 0xfffffffc05057812 */ /* 0x000fe200078ec0ff */
[----:B------:R-:W-:Y:S01]  /*0530*/  VOTEU.ALL UP0, P0 ;  /* 0x00000000003f7886 */ /* 0x000fe20000000000 */
[----:B-1----:R-:W-:Y:S01]  /*0540*/  I2FP.F32.U32 R7, R2 ;  /* 0x0000000200077245 */ /* 0x002fe20000201000 */
[----:B------:R-:W-:Y:S02]  /*0550*/  VOTEU.ALL UP1, P0 ;  /* 0x00000000003f7886 */ /* 0x000fe40000020000 */
[----:B------:R-:W-:Y:S01]  /*0560*/  IMAD.IADD R5, R0, 0x1, -R5 ;  /* 0x0000000100057824 */ /* 0x000fe200078e0a05 */
[----:B------:R-:W1:Y:S01]  /*0570*/  @!UP0 S2UR UR7, SR_CgaCtaId ;  /* 0x00000000000789c3 */ /* 0x000e620000008800 */
[----:B0-----:R-:W-:Y:S01]  /*0580*/  I2FP.F32.U32 R0, UR9 ;  /* 0x0000000900007c45 */ /* 0x001fe20008201000 */
[----:B------:R-:W-:Y:S01]  /*0590*/  FMUL R9, R7, UR4 ;  /* 0x0000000407097c20 */ /* 0x000fe20008400000 */
[----:B------:R-:W-:Y:S01]  /*05a0*/  IMAD R5, R6, 0x4, R5 ;  /* 0x0000000406057824 */ /* 0x000fe200078e0205 */
[----:B------:R-:W-:Y:S01]  /*05b0*/  ULDC UR4, c[0x0][0x150] ;  /* 0x0000540000047ab9 */ /* 0x000fe20000000800 */
[----:B------:R-:W-:Y:S01]  /*05c0*/  @!UP0 UMOV UR6, 0x400 ;  /* 0x0000040000068882 */ /* 0x000fe20000000000 */
[----:B------:R-:W-:Y:S01]  /*05d0*/  FMUL R7, R0, UR4 ;  /* 0x0000000400077c20 */ /* 0x000fe20008400000 */
[----:B------:R-:W-:Y:S01]  /*05e0*/  IMAD.SHL.U32 R0, R5, 0x4, RZ ;  /* 0x0000000405007824 */ /* 0x000fe200078e00ff */
[----:B------:R-:W0:Y:S01]  /*05f0*/  LDC R6, c[0x0][0x140] ;  /* 0x00005000ff067b82 */ /* 0x000e220000000800 */
[----:B------:R-:W5:Y:S01]  /*0600*/  F2I.U32.TRUNC.NTZ R9, R9 ;  /* 0x0000000900097305 */ /* 0x000f62000020f000 */
[----:B------:R-:W-:-:S02]  /*0610*/  UMOV UR4, 0x20 ;  /* 0x0000002000047882 */ /* 0x000fc40000000000 */
[----:B------:R-:W-:Y:S01]  /*0620*/  LOP3.LUT R10, R5, 0xc, R0, 0x78, !PT ;  /* 0x0000000c050a7812 */ /* 0x000fe200078e7800 */
[----:B------:R-:W-:-:S04]  /*0630*/  @!UP0 UIADD3 UR4, -UR4, 0x100000, URZ ;  /* 0x0010000004048890 */ /* 0x000fc8000fffe13f */
[----:B------:R-:W-:Y:S02]  /*0640*/  @!UP0 USHF.L.U32 UR5, UR4, 0xb, URZ ;  /* 0x0000000b04058899 */ /* 0x000fe4000800063f */
[----:B------:R-:W-:Y:S01]  /*0650*/  @!UP0 USHF.L.U32 UR4, UR4, 0x1, URZ ;  /* 0x0000000104048899 */ /* 0x000fe2000800063f */
[----:B------:R-:W4:Y:S01]  /*0660*/  F2I.U32.TRUNC.NTZ R7, R7 ;  /* 0x0000000700077305 */ /* 0x000f22000020f000 */
[----:B------:R0:W-:Y:S01]  /*0670*/  STL [R1+0x70], R10 ;  /* 0x0000700a01007387 */ /* 0x0001e20000100800 */
[----:B-----5:R-:W-:Y:S01]  /*0680*/  IMAD.MOV R12, RZ, RZ, -R9 ;  /* 0x000000ffff0c7224 */ /* 0x020fe200078e0a09 */
[----:B-1----:R-:W-:Y:S01]  /*0690*/  @!UP0 ULEA UR6, UR7, UR6, 0x18 ;  /* 0x0000000607068291 */ /* 0x002fe2000f8ec03f */
[----:B------:R-:W-:Y:S02]  /*06a0*/  VOTEU.ALL UP0, P0 ;  /* 0x00000000003f7886 */ /* 0x000fe40000000000 */
[----:B--2---:R-:W-:Y:S01]  /*06b0*/  IMAD R5, R11, R12, R2 ;  /* 0x0000000c0b057224 */ /* 0x004fe200078e0202 */
[----:B------:R-:W-:-:S02]  /*06c0*/  LOP3.LUT P0, RZ, R4, 0x7, RZ, 0xc0, !PT ;  /* 0x0000000704ff7812 */ /* 0x000fc4000780c0ff */
[----:B0-----:R-:W-:Y:S01]  /*06d0*/  ISETP.EQ.U32.AND P3, PT, R6, 0x1, PT ;  /* 0x000000010600780c */ /* 0x001fe20003f62070 */
[----:B----4-:R-:W-:Y:S01]  /*06e0*/  IMAD.MOV R7, RZ, RZ, -R7 ;  /* 0x000000ffff077224 */ /* 0x010fe200078e0a07 */
[----:B------:R-:W-:Y:S02]  /*06f0*/  ISETP.NE.AND P1, PT, R5, R10, PT ;  /* 0x0000000a0500720c */ /* 0x000fe40003f25270 */
[----:B------:R-:W-:Y:S01]  /*0700*/  ISETP.LT.U32.AND P0, PT, R10, 0x4, !P0 ;  /* 0x000000040a00780c */ /* 0x000fe20004701070 */
[----:B---3--:R-:W-:Y:S01]  /*0710*/  IMAD R0, R8, R7, UR9 ;  /* 0x0000000908007e24 */ /* 0x008fe2000f8e0207 */
[----:B------:R-:W0:Y:S02]  /*0720*/  FENCE.VIEW.ASYNC.S ;  /* 0x00000000000073c6 */ /* 0x000e240000000000 */
[----:B0-----:R0:W1:Y:S02]  /*0730*/  @!UP0 SYNCS.EXCH.64 URZ, [UR6+0x50], UR4 ;  /* 0x00005004063f85b2 */ /* 0x0010640008000100 */
[----:B------:R-:W-:-:S04]  /*0740*/  ISETP.EQ.OR P1, PT, R0, RZ, !P1 ;  /* 0x000000ff0000720c */ /* 0x000fc80004f22670 */
[----:B------:R-:W-:Y:S01]  /*0750*/  PLOP3.LUT P0, PT, P0, P1, PT, 0x80, 0x0 ;  /* 0x000000000000781c */ /* 0x000fe20000703070 */
[----:B------:R0:W2:Y:S01]  /*0760*/  @!UP1 SYNCS.EXCH.64 URZ, [UR6+0x58], UR4 ;  /* 0x00005804063f95b2 */ /* 0x0000a20008000100 */
[----:B------:R-:W-:Y:S01]  /*0770*/  NOP ;  /* 0x0000000000007918 */ /* 0x000fe20000000000 */
[----:B------:R-:W-:Y:S10]  /*0780*/  @!P3 BRA `(.L_x_3) ;  /* 0x000000000008b947 */ /* 0x000ff40003800000 */
[----:B-12---:R-:W-:Y:S01]  /*0790*/  UCGABAR_ARV ;  /* 0x00000000000079c7 */ /* 0x006fe20008000000 */
[----:B------:R-:W-:Y:S05]  /*07a0*/  BRA `(.L_x_4) ;  /* 0x0000000000047947 */ /* 0x000fea0003800000 */
.L_x_3:
[----:B-12---:R-:W-:Y:S01]  /*07b0*/  NOP ;  /* 0x0000000000007918 */ /* 0x006fe20000000000 */
.L_x_4:
[----:B------:R-:W1:Y:S01]  /*07c0*/  LDC R3, c[0x0][0x65c] ;  /* 0x00019700ff037b82 */ /* 0x000e620000000800 */
[----:B------:R-:W-:Y:S02]  /*07d0*/  IMAD.U32 R4, RZ, RZ, UR9 ;  /* 0x00000009ff047e24 */ /* 0x000fe4000f8e00ff */
[----:B------:R-:W-:Y:S01]  /*07e0*/  IMAD.MOV.U32 R5, RZ, RZ, RZ ;  /* 0x000000ffff057224 */ /* 0x000fe200078e00ff */
[----:B-1----:R-:W-:-:S13]  /*07f0*/  ISETP.NE.AND P4, PT, R3, 0x1, PT ;  /* 0x000000010300780c */ /* 0x002fda0003f85270 */
[----:B------:R-:W1:Y:S01]  /*0800*/  @P4 LDC R7, c[0x0][0x10] ;  /* 0x00000400ff074b82 */ /* 0x000e620000000800 */
[----:B------:R-:W-:Y:S02]  /*0810*/  @P4 IMAD.MOV.U32 R3, RZ, RZ, RZ ;  /* 0x000000ffff034224 */ /* 0x000fe400078e00ff */
[----:B------:R-:W-:-:S05]  /*0820*/  @P4 IMAD.MOV.U32 R13, RZ, RZ, RZ ;  /* 0x000000ffff0d4224 */ /* 0x000fca00078e00ff */
[----:B------:R-:W2:Y:S01]  /*0830*/  @!P4 LDC R9, c[0x0][0xc] ;  /* 0x00000300ff09cb82 */ /* 0x000ea20000000800 */
[----:B-1----:R-:W-:-:S04]  /*0840*/  @P4 IMAD.WIDE.U32 R6, R7, UR9, R2 ;  /* 0x0000000907064c25 */ /* 0x002fc8000f8e0002 */
[----:B------:R-:W-:Y:S02]  /*0850*/  @P4 IMAD.MOV.U32 R19, RZ, RZ, R6 ;  /* 0x000000ffff134224 */ /* 0x000fe400078e0006 */
[----:B------:R-:W-:Y:S02]  /*0860*/  @P4 IMAD.IADD R23, R7, 0x1, R13 ;  /* 0x0000000107174824 */ /* 0x000fe400078e020d */
[----:B--2---:R-:W-:-:S04]  /*0870*/  @!P4 IMAD.WIDE.U32 R4, R2, R9, R4 ;  /* 0x000000090204c225 */ /* 0x004fc800078e0004 */
[----:B------:R-:W-:Y:S02]  /*0880*/  @!P4 IMAD.MOV.U32 R19, RZ, RZ, R4 ;  /* 0x000000ffff13c224 */ /* 0x000fe400078e0004 */
[----:B------:R-:W-:-:S03]  /*0890*/  @!P4 IMAD.MOV.U32 R23, RZ, RZ, R5 ;  /* 0x000000ffff17c224 */ /* 0x000fc600078e0005 */
[----:B------:R1:W-:Y:S04]  /*08a0*/  STL [R1+0x78], R19 ;  /* 0x0000781301007387 */ /* 0x0003e80000100800 */
[----:B------:R1:W-:Y:S01]  /*08b0*/  STL [R1+0x74], R23 ;  /* 0x0000741701007387 */ /* 0x0003e20000100800 */
[----:B------:R-:W-:Y:S05]  /*08c0*/  @!P3 BRA `(.L_x_5) ;  /* 0x00000000000cb947 */ /* 0x000fea0003800000 */
[----:B------:R-:W-:Y:S01]  /*08d0*/  UCGABAR_WAIT ;  /* 0x0000000000007dc7 */ /* 0x000fe20008000000 */
[----:B------:R-:W-:Y:S01]  /*08e0*/  CCTL.IVALL ;  /* 0x00000000ff00798f */ /* 0x000fe20002000000 */
[----:B------:R-:W-:Y:S05]  /*08f0*/  BRA `(.L_x_6) ;  /* 0x0000000000047947 */ /* 0x000fea0003800000 */
.L_x_5:
[----:B------:R-:W-:Y:S06]  /*0900*/  BAR.SYNC.DEFER_BLOCKING 0x0 ;  /* 0x0000000000007b1d */ /* 0x000fec0000010000 */
.L_x_6:
[----:B------:R-:W-:Y:S05]  /*0910*/  @!P2 BRA `(.L_x_7) ;  /* 0x000000e40078a947 */ /* 0x000fea0003800000 */
[----:B------:R-:W-:-:S06]  /*0920*/  UISETP.GT.U32.AND UP0, UPT, UR10, 0x1, UPT ;  /* 0x000000010a00788c */ /* 0x000fcc000bf04070 */
[----:B------:R-:W-:-:S13]  /*0930*/  PLOP3.LUT P1, PT, PT, PT, UP0, 0x80, 0x0 ;  /* 0x000000000000781c */ /* 0x000fda0003f2f008 */
[----:B0-----:R-:W-:Y:S05]  /*0940*/  @P1 EXIT ;  /* 0x000000000000194d */ /* 0x001fea0003800000 */
[----:B------:R-:W-:Y:S01]  /*0950*/  IMAD.MOV.U32 R6, RZ, RZ, -0x1 ;  /* 0xffffffffff067424 */ /* 0x000fe200078e00ff */
[----:B------:R-:W-:Y:S01]  /*0960*/  ULDC.64 UR4, c[0x0][0x650] ;  /* 0x0001940000047ab9 */ /* 0x000fe20000000a00 */
[----:B------:R-:W-:Y:S01]  /*0970*/  IMAD.MOV.U32 R5, RZ, RZ, -0x1 ;  /* 0xffffffffff057424 */ /* 0x000fe200078e00ff */
[----:B------:R-:W-:Y:S01]  /*0980*/  ISETP.GE.U32.AND P1, PT, R19, UR4, PT ;  /* 0x0000000413007c0c */ /* 0x000fe2000bf26070 */
[----:B------:R-:W-:Y:S01]  /*0990*/  UMOV UR12, 0xffffffff ;  /* 0xffffffff000c7882 */ /* 0x000fe20000000000 */
[----:B------:R0:W-:Y:S01]  /*09a0*/  STL [R1+0x80], R6 ;  /* 0x0000800601007387 */ /* 0x0001e20000100800 */
[----:B------:R-:W-:Y:S02]  /*09b0*/  PRMT R4, RZ, 0x7610, R4 ;  /* 0x00007610ff047816 */ /* 0x000fe40000000004 */
[----:B------:R-:W-:Y:S01]  /*09c0*/  ISETP.GE.U32.AND.EX P1, PT, R23, UR5, PT, P1 ;  /* 0x0000000517007c0c */ /* 0x000fe2000bf26110 */
[----:B------:R0:W-:-:S12]  /*09d0*/  STL [R1+0x7c], R5 ;  /* 0x00007c0501007387 */ /* 0x0001d80000100800 */
[----:B0-----:R-:W-:Y:S05]  /*09e0*/  @P1 BRA `(.L_x_8) ;  /* 0x0000000400381947 */ /* 0x001fea0003800000 */
[----:B------:R-:W0:Y:S01]  /*09f0*/  LDC.64 R14, c[0x0][0x628] ;  /* 0x00018a00ff0e7b82 */ /* 0x000e220000000a00 */
[----:B------:R-:W-:Y:S02]  /*0a00*/  IMAD.MOV.U32 R4, RZ, RZ, R19 ;  /* 0x000000ffff047224 */ /* 0x000fe400078e0013 */
[----:B------:R-:W-:-:S05]  /*0a10*/  IMAD.MOV.U32 R5, RZ, RZ, R23 ;  /* 0x000000ffff057224 */ /* 0x000fca00078e0017 */
[----:B------:R-:W2:Y:S08]  /*0a20*/  LDC R10, c[0x0][0x630] ;  /* 0x00018c00ff0a7b82 */ /* 0x000eb00000000800 */
[----:B------:R-:W3:Y:S01]  /*0a30*/  LDC.64 R16, c[0x0][0x620] ;  /* 0x00018800ff107b82 */ /* 0x000ee20000000a00 */
[----:B0-----:R-:W-:-:S04]  /*0a40*/  ISETP.NE.U32.AND P1, PT, R14, RZ, PT ;  /* 0x000000ff0e00720c */ /* 0x001fc80003f25070 */
[----:B------:R-:W-:-:S13]  /*0a50*/  ISETP.NE.AND.EX P1, PT, R15, RZ, PT, P1 ;  /* 0x000000ff0f00720c */ /* 0x000fda0003f25310 */
[----:B--23--:R-:W-:Y:S05]  /*0a60*/  @!P1 BRA `(.L_x_9) ;  /* 0x0000000000289947 */ /* 0x00cfea0003800000 */
[----:B------:R-:W0:Y:S02]  /*0a70*/  LDC R9, c[0x0][0x634] ;  /* 0x00018d00ff097b82 */ /* 0x000e240000000800 */
[----:B0-----:R-:W-:-:S05]  /*0a80*/  IADD3 R9, P1, R19, R9, RZ ;  /* 0x0000000913097210 */ /* 0x001fca0007f3e0ff */
[----:B------:R-:W-:-:S04]  /*0a90*/  IMAD.X R13, RZ, RZ, R23, P1 ;  /* 0x000000ffff0d7224 */ /* 0x000fc800008e0617 */
[----:B------:R-:W-:-:S04]  /*0aa0*/  IMAD.WIDE.U32 R4, R13, R14, RZ ;  /* 0x0000000e0d047225 */ /* 0x000fc800078e00ff */
[----:B------:R-:W-:-:S04]  /*0ab0*/  IMAD.WIDE.U32 R6, P1, R9, R15, R4 ;  /* 0x0000000f09067225 */ /* 0x000fc80007820004 */
[----:B------:R-:W-:-:S04]  /*0ac0*/  IMAD.WIDE.U32 R4, R9, R14, RZ ;  /* 0x0000000e09047225 */ /* 0x000fc800078e00ff */
[----:B------:R-:W-:Y:S01]  /*0ad0*/  IMAD.X R9, RZ, RZ, RZ, P1 ;  /* 0x000000ffff097224 */ /* 0x000fe200008e06ff */
[----:B------:R-:W-:Y:S01]  /*0ae0*/  IADD3 RZ, P1, R5, R6, RZ ;  /* 0x0000000605ff7210 */ /* 0x000fe20007f3e0ff */
[----:B------:R-:W-:-:S04]  /*0af0*/  IMAD.MOV.U32 R8, RZ, RZ, R7 ;  /* 0x000000ffff087224 */ /* 0x000fc800078e0007 */
[----:B------:R-:W-:-:S08]  /*0b00*/  IMAD.WIDE.U32.X R4, R13, R15, R8, P1 ;  /* 0x0000000f0d047225 */ /* 0x000fd000008e0408 */
.L_x_9:
[----:B------:R-:W0:Y:S01]  /*0b10*/  LDC.64 R20, c[0x0][0x640] ;  /* 0x00019000ff147b82 */ /* 0x000e220000000a00 */
[-C--:B------:R-:W-:Y:S01]  /*0b20*/  SHF.R.U64 R22, R4, R10.reuse, R5 ;  /* 0x0000000a04167219 */ /* 0x080fe20000001205 */
[----:B------:R-:W-:Y:S01]  /*0b30*/  IMAD.MOV.U32 R4, RZ, RZ, R19 ;  /* 0x000000ffff047224 */ /* 0x000fe200078e0013 */
[----:B------:R-:W-:Y:S01]  /*0b40*/  SHF.R.U32.HI R3, RZ, R10, R5 ;  /* 0x0000000aff037219 */ /* 0x000fe20000011605 */
[----:B------:R-:W-:Y:S01]  /*0b50*/  IMAD.MOV.U32 R5, RZ, RZ, R23 ;  /* 0x000000ffff057224 */ /* 0x000fe200078e0017 */
[----:B------:R-:W-:Y:S01]  /*0b60*/  IADD3 R7, P1, RZ, -R22, RZ ;  /* 0x80000016ff077210 */ /* 0x000fe20007f3e0ff */
[----:B-1----:R-:W-:Y:S02]  /*0b70*/  IMAD R23, R11, R12, R2 ;  /* 0x0000000c0b177224 */ /* 0x002fe400078e0202 */
[----:B------:R-:W1:Y:S01]  /*0b80*/  LDC R8, c[0x0][0x618] ;  /* 0x00018600ff087b82 */ /* 0x000e620000000800 */
[----:B------:R-:W-:Y:S02]  /*0b90*/  IMAD.MOV.U32 R11, RZ, RZ, 0x1 ;  /* 0x00000001ff0b7424 */ /* 0x000fe400078e00ff */
[----:B------:R-:W-:-:S02]  /*0ba0*/  IMAD.X R3, RZ, RZ, ~R3, P1 ;  /* 0x000000ffff037224 */ /* 0x000fc400008e0e03 */
[----:B------:R-:W-:-:S03]  /*0bb0*/  IMAD.WIDE.U32 R4, R7, R16, R4 ;  /* 0x0000001007047225 */ /* 0x000fc600078e0004 */
[----:B------:R-:W2:Y:S01]  /*0bc0*/  LDC R14, c[0x0][0x608] ;  /* 0x00018200ff0e7b82 */ /* 0x000ea20000000800 */
[----:B------:R-:W-:-:S04]  /*0bd0*/  IMAD R6, R3, R16, RZ ;  /* 0x0000001003067224 */ /* 0x000fc800078e02ff */
[----:B------:R-:W-:-:S03]  /*0be0*/  IMAD R3, R7, R17, R6 ;  /* 0x0000001107037224 */ /* 0x000fc600078e0206 */
[----:B------:R-:W3:Y:S01]  /*0bf0*/  LDC R18, c[0x0][0x658] ;  /* 0x00019600ff127b82 */ /* 0x000ee20000000800 */
[----:B------:R-:W-:Y:S01]  /*0c00*/  IMAD.IADD R3, R5, 0x1, R3 ;  /* 0x0000000105037824 */ /* 0x000fe200078e0203 */
[----:B0-----:R-:W-:Y:S01]  /*0c10*/  ISETP.NE.U32.AND P1, PT, R20, RZ, PT ;  /* 0x000000ff1400720c */ /* 0x001fe20003f25070 */
[----:B------:R-:W-:-:S03]  /*0c20*/  IMAD.MOV.U32 R5, RZ, RZ, -0x1 ;  /* 0xffffffffff057424 */ /* 0x000fc600078e00ff */
[----:B------:R-:W-:Y:S02]  /*0c30*/  ISETP.NE.AND.EX P1, PT, R21, RZ, PT, P1 ;  /* 0x000000ff1500720c */ /* 0x000fe40003f25310 */
[----:B------:R-:W0:Y:S01]  /*0c40*/  LDC R13, c[0x0][0x600] ;  /* 0x00018000ff0d7b82 */ /* 0x000e220000000800 */
[-CC-:B-1----:R-:W-:Y:S02]  /*0c50*/  SHF.R.U64 R10, R4, R8.reuse, R3.reuse ;  /* 0x00000008040a7219 */ /* 0x182fe40000001203 */
[----:B------:R-:W-:-:S05]  /*0c60*/  SHF.R.U32.HI R3, RZ, R8, R3 ;  /* 0x00000008ff037219 */ /* 0x000fca0000011603 */
[----:B------:R-:W1:Y:S01]  /*0c70*/  LDC R15, c[0x0][0x648] ;  /* 0x00019200ff0f7b82 */ /* 0x000e620000000800 */
[-CC-:B--2---:R-:W-:Y:S02]  /*0c80*/  SHF.R.U64 R19, R10, R14.reuse, R3.reuse ;  /* 0x0000000e0a137219 */ /* 0x184fe40000001203 */
[----:B------:R-:W-:-:S05]  /*0c90*/  SHF.R.U32.HI R3, RZ, R14, R3 ;  /* 0x0000000eff037219 */ /* 0x000fca0000011603 */
[----:B------:R-:W2:Y:S01]  /*0ca0*/  LDC R17, c[0x0][0x638] ;  /* 0x00018e00ff117b82 */ /* 0x000ea20000000800 */
[-C--:B---3--:R-:W-:Y:S02]  /*0cb0*/  SHF.L.U32 R2, R5, R18.reuse, RZ ;  /* 0x0000001205027219 */ /* 0x088fe400000006ff */
[--C-:B------:R-:W-:Y:S02]  /*0cc0*/  SHF.R.U64 R12, R19, R18, R3.reuse ;  /* 0x00000012130c7219 */ /* 0x100fe40000001203 */
[----:B------:R-:W-:Y:S02]  /*0cd0*/  LOP3.LUT R8, RZ, R2, RZ, 0x33, !PT ;  /* 0x00000002ff087212 */ /* 0x000fe400078e33ff */
[----:B------:R-:W-:Y:S01]  /*0ce0*/  SHF.R.U32.HI R3, RZ, R18, R3 ;  /* 0x00000012ff037219 */ /* 0x000fe20000011603 */
[----:B------:R-:W3:Y:S01]  /*0cf0*/  LDC R16, c[0x0][0x610] ;  /* 0x00018400ff107b82 */ /* 0x000ee20000000800 */
[----:B------:R-:W-:Y:S01]  /*0d00*/  IMAD.MOV.U32 R2, RZ, RZ, R12 ;  /* 0x000000ffff027224 */ /* 0x000fe200078e000c */
[----:B------:R-:W-:Y:S06]  /*0d10*/  @!P1 BRA `(.L_x_10) ;  /* 0x0000000000289947 */ /* 0x000fec0003800000 */
[----:B------:R-:W4:Y:S02]  /*0d20*/  LDC R7, c[0x0][0x64c] ;  /* 0x00019300ff077b82 */ /* 0x000f240000000800 */
[----:B----4-:R-:W-:-:S05]  /*0d30*/  IADD3 R7, P1, R12, R7, RZ ;  /* 0x000000070c077210 */ /* 0x010fca0007f3e0ff */
        /* <DEDUP_REMOVED lines=8> */
.L_x_10:
[----:B-1----:R-:W-:Y:S01]  /*0dc0*/  SHF.R.U64 R4, R2, R15, R3 ;  /* 0x0000000f02047219 */ /* 0x002fe20000001203 */
[----:B0-----:R-:W-:Y:S01]  /*0dd0*/  VIADD R5, R13, 0xffffffff ;  /* 0xffffffff0d057836 */ /* 0x001fe20000000000 */
[----:B------:R-:W-:Y:S02]  /*0de0*/  SHF.L.U32 R2, R11, R18, RZ ;  /* 0x000000120b027219 */ /* 0x000fe400000006ff */
[----:B------:R-:W-:Y:S01]  /*0df0*/  LOP3.LUT R3, R19, R8, RZ, 0xc0, !PT ;  /* 0x0000000813037212 */ /* 0x000fe200078ec0ff */
[----:B------:R-:W-:Y:S01]  /*0e00*/  IMAD.MOV R6, RZ, RZ, -R4 ;  /* 0x000000ffff067224 */ /* 0x000fe200078e0a04 */
[----:B------:R-:W-:Y:S02]  /*0e10*/  SEL R0, R0, R23, !P4 ;  /* 0x0000001700007207 */ /* 0x000fe40006000000 */
[----:B------:R-:W-:Y:S01]  /*0e20*/  LOP3.LUT R5, R10, R5, RZ, 0xc0, !PT ;  /* 0x000000050a057212 */ /* 0x000fe200078ec0ff */
[----:B------:R-:W-:Y:S01]  /*0e30*/  IMAD R3, R2, R4, R3 ;  /* 0x0000000402037224 */ /* 0x000fe200078e0203 */
[----:B------:R-:W-:Y:S01]  /*0e40*/  R2UR UR12, R22 ;  /* 0x00000000160c72ca */ /* 0x000fe200000e0000 */
[----:B--2---:R-:W-:-:S02]  /*0e50*/  IMAD R2, R6, R17, R12 ;  /* 0x0000001106027224 */ /* 0x004fc400078e020c */
[----:B---3--:R-:W-:Y:S02]  /*0e60*/  IMAD R0, R3, R16, R0 ;  /* 0x0000001003007224 */ /* 0x008fe400078e0200 */
[----:B------:R-:W-:Y:S02]  /*0e70*/  IMAD R3, R2, R13, R5 ;  /* 0x0000000d02037224 */ /* 0x000fe400078e0205 */
[----:B------:R-:W-:-:S03]  /*0e80*/  IMAD.MOV.U32 R4, RZ, RZ, 0x1 ;  /* 0x00000001ff047424 */ /* 0x000fc600078e00ff */
[----:B------:R-:W-:Y:S02]  /*0e90*/  SEL R2, R3, R0, !P4 ;  /* 0x0000000003027207 */ /* 0x000fe40006000000 */
[----:B------:R-:W-:-:S03]  /*0ea0*/  SEL R0, R0, R3, !P4 ;  /* 0x0000000300007207 */ /* 0x000fc60006000000 */
[----:B------:R0:W-:Y:S04]  /*0eb0*/  STL [R1+0x7c], R2 ;  /* 0x00007c0201007387 */ /* 0x0001e80000100800 */
[----:B------:R0:W-:Y:S02]  /*0ec0*/  STL [R1+0x80], R0 ;  /* 0x0000800001007387 */ /* 0x0001e40000100800 */
.L_x_8:
[----:B------:R-:W-:-:S08]  /*0ed0*/  NOP ;  /* 0x0000000000007918 */ /* 0x000fd00000000000 */
[----:B------:R-:W2:Y:S02]  /*0ee0*/  USETMAXREG.TRY_ALLOC.CTAPOOL UP0, 0xe8 ;  /* 0x000000e8000079c8 */ /* 0x000ea40008000600 */
[----:B--2---:R-:W-:-:S13]  /*0ef0*/  PLOP3.LUT P1, PT, PT, PT, UP0, 0x80, 0x0 ;  /* 0x000000000000781c */ /* 0x004fda0003f2f008 */
[----:B------:R-:W-:Y:S05]  /*0f00*/  @!P1 BRA `(.L_x_8) ;  /* 0xfffffffc00f09947 */ /* 0x000fea000383ffff */
[----:B------:R-:W-:Y:S01]  /*0f10*/  ULDC.64 UR4, c[0x0][0x598] ;  /* 0x0001660000047ab9 */ /* 0x000fe20000000a00 */
[----:B------:R-:W-:Y:S01]  /*0f20*/  ULDC.64 UR14, c[0x0][0x208] ;  /* 0x00008200000e7ab9 */ /* 0x000fe20000000a00 */
[----:B------:R-:W-:-:S04]  /*0f30*/  ISETP.NE.U32.AND P1, PT, RZ, UR4, PT ;  /* 0x00000004ff007c0c */ /* 0x000fc8000bf25070 */
[----:B------:R-:W-:-:S13]  /*0f40*/  ISETP.NE.AND.EX P1, PT, RZ, UR5, PT, P1 ;  /* 0x00000005ff007c0c */ /* 0x000fda000bf25310 */
[----:B------:R-:W-:Y:S05]  /*0f50*/  @!P1 BRA `(.L_x_11) ;  /* 0x0000000000209947 */ /* 0x000fea0003800000 */
[----:B0-----:R-:W0:Y:S02]  /*0f60*/  LDC.64 R2, c[0x0][0x598] ;  /* 0x00016600ff027b82 */ /* 0x001e240000000a00 */
[----:B0-----:R-:W2:Y:S02]  /*0f70*/  LDG.E.64 R2, desc[UR14][R2.64] ;  /* 0x0000000e02027981 */ /* 0x001ea4000c1e1b00 */
[----:B--2---:R-:W-:-:S04]  /*0f80*/  ISETP.NE.U32.AND P1, PT, R2, RZ, PT ;  /* 0x000000ff0200720c */ /* 0x004fc80003f25070 */
[----:B------:R-:W-:-:S13]  /*0f90*/  ISETP.NE.AND.EX P1, PT, R3, RZ, PT, P1 ;  /* 0x000000ff0300720c */ /* 0x000fda0003f25310 */
[----:B------:R-:W-:Y:S05]  /*0fa0*/  @!P1 BRA `(.L_x_11) ;  /* 0x00000000000c9947 */ /* 0x000fea0003800000 */
[----:B------:R-:W2:Y:S02]  /*0fb0*/  LD.E R2, desc[UR14][R2.64] ;  /* 0x0000000e02027980 */ /* 0x000ea4000c101900 */
[----:B--2---:R-:W-:Y:S01]  /*0fc0*/  R2UR UR20, R2 ;  /* 0x00000000021472ca */ /* 0x004fe200000e0000 */
[----:B------:R-:W-:-:S14]  /*0fd0*/  BRA `(.L_x_12) ;  /* 0x0000000000247947 */ /* 0x000fdc0003800000 */
.L_x_11:
[----:B------:R-:W-:Y:S02]  /*0fe0*/  ULDC.64 UR4, c[0x0][0x588] ;  /* 0x0001620000047ab9 */ /* 0x000fe40000000a00 */
[----:B------:R-:W-:-:S04]  /*0ff0*/  ISETP.NE.U32.AND P1, PT, RZ, UR4, PT ;  /* 0x00000004ff007c0c */ /* 0x000fc8000bf25070 */
[----:B------:R-:W-:-:S13]  /*1000*/  ISETP.NE.AND.EX P1, PT, RZ, UR5, PT, P1 ;  /* 0x00000005ff007c0c */ /* 0x000fda000bf25310 */
[----:B------:R-:W-:Y:S05]  /*1010*/  @!P1 BRA `(.L_x_13) ;  /* 0x0000000000109947 */ /* 0x000fea0003800000 */
[----:B0-----:R-:W0:Y:S02]  /*1020*/  LDC.64 R2, c[0x0][0x588] ;  /* 0x00016200ff027b82 */ /* 0x001e240000000a00 */
[----:B0-----:R-:W2:Y:S02]  /*1030*/  LDG.E R2, desc[UR14][R2.64] ;  /* 0x0000000e02027981 */ /* 0x001ea4000c1e1900 */
[----:B--2---:R-:W-:Y:S01]  /*1040*/  R2UR UR20, R2 ;  /* 0x00000000021472ca */ /* 0x004fe200000e0000 */
[----:B------:R-:W-:-:S14]  /*1050*/  BRA `(.L_x_12) ;  /* 0x0000000000047947 */ /* 0x000fdc0003800000 */
.L_x_13:
[----:B------:R-:W-:-:S05]  /*1060*/  ULDC UR20, c[0x0][0x580] ;  /* 0x0001600000147ab9 */ /* 0x000fca0000000800 */
.L_x_12:
[----:B------:R-:W-:Y:S02]  /*1070*/  ULDC.64 UR4, c[0x0][0x5a0] ;  /* 0x0001680000047ab9 */ /* 0x000fe40000000a00 */
        /* <DEDUP_REMOVED lines=11> */
.L_x_14:
        /* <DEDUP_REMOVED lines=8> */
.L_x_16:
[----:B------:R-:W-:-:S05]  /*11b0*/  ULDC UR21, c[0x0][0x584] ;  /* 0x0001610000157ab9 */ /* 0x000fca0000000800 */
.L_x_15:
[----:B------:R-:W-:-:S13]  /*11c0*/  LOP3.LUT P1, RZ, R4, 0xff, RZ, 0xc0, !PT ;  /* 0x000000ff04ff7812 */ /* 0x000fda000782c0ff */
[----:B------:R-:W-:Y:S05]  /*11d0*/  @!P1 EXIT ;  /* 0x000000000000994d */ /* 0x000fea0003800000 */
[----:B------:R-:W-:Y:S01]  /*11e0*/  ULDC UR4, c[0x0][0x28c] ;  /* 0x0000a30000047ab9 */ /* 0x000fe20000000800 */
[----:B------:R-:W-:Y:S02]  /*11f0*/  ULOP3.LUT UR22, UR13, 0x1, URZ, 0xfc, !UPT ;  /* 0x000000010d167892 */ /* 0x000fe4000f8efc3f */
[----:B------:R-:W-:-:S04]  /*1200*/  UIADD3 UR4, UR4, 0x7f, URZ ;  /* 0x0000007f04047890 */ /* 0x000fc8000fffe03f */
[----:B------:R-:W-:-:S04]  /*1210*/  USHF.R.S32.HI UR5, URZ, 0x1f, UR4 ;  /* 0x0000001f3f057899 */ /* 0x000fc80008011404 */
[----:B------:R-:W-:-:S03]  /*1220*/  ULEA.HI UR5, UR5, UR4, URZ, 0x7 ;  /* 0x0000000405057291 */ /* 0x000fc6000f8f383f */
[----:B------:R-:W-:Y:S01]  /*1230*/  UMOV UR4, URZ ;  /* 0x0000003f00047c82 */ /* 0x000fe20008000000 */
[----:B------:R-:W-:-:S03]  /*1240*/  USHF.R.S32.HI UR9, URZ, 0x7, UR5 ;  /* 0x000000073f097899 */ /* 0x000fc60008011405 */
[----:B------:R-:W-:-:S09]  /*1250*/  UMOV UR5, URZ ;  /* 0x0000003f00057c82 */ /* 0x000fd20008000000 */
.L_x_297:
[----:B0-----:R-:W0:Y:S01]  /*1260*/  S2R R0, SR_TID.X ;  /* 0x0000000000007919 */ /* 0x001e220000002100 */
[----:B------:R-:W2:Y:S01]  /*1270*/  S2UR UR18, SR_CgaCtaId ;  /* 0x00000000001279c3 */ /* 0x000ea20000008800 */
[----:B------:R-:W-:Y:S01]  /*1280*/  UMOV UR17, 0x400 ;  /* 0x0000040000117882 */ /* 0x000fe20000000000 */
[----:B------:R-:W-:Y:S01]  /*1290*/  UMOV UR6, URZ ;  /* 0x0000003f00067c82 */ /* 0x000fe20008000000 */
[----:B------:R-:W-:Y:S01]  /*12a0*/  STL [R1+0x6c], RZ ;  /* 0x00006cff01007387 */ /* 0x000fe20000100800 */
[----:B------:R-:W-:Y:S01]  /*12b0*/  UMOV UR7, URZ ;  /* 0x0000003f00077c82 */ /* 0x000fe20008000000 */
[----:B------:R-:W-:Y:S01]  /*12c0*/  UMOV UR8, URZ ;  /* 0x0000003f00087c82 */ /* 0x000fe20008000000 */
[----:B------:R-:W-:Y:S01]  /*12d0*/  UMOV UR23, UR5 ;  /* 0x0000000500177c82 */ /* 0x000fe20008000000 */
[----:B------:R-:W-:Y:S01]  /*12e0*/  STL [R1+0x68], RZ ;  /* 0x000068ff01007387 */ /* 0x000fe20000100800 */
[----:B-1-3--:R-:W3:Y:S01]  /*12f0*/  LDC R2, c[0x0][0x28c] ;  /* 0x0000a300ff027b82 */ /* 0x00aee20000000800 */
[----:B------:R-:W-:Y:S01]  /*1300*/  UMOV UR24, UR4 ;  /* 0x0000000400187c82 */ /* 0x000fe20008000000 */
[----:B------:R-:W-:Y:S01]  /*1310*/  CS2R R4, SRZ ;  /* 0x0000000000047805 */ /* 0x000fe2000001ff00 */
[----:B------:R-:W-:Y:S01]  /*1320*/  STL [R1+0x64], RZ ;  /* 0x000064ff01007387 */ /* 0x000fe20000100800 */
[----:B------:R-:W-:-:S02]  /*1330*/  CS2R R6, SRZ ;  /* 0x0000000000067805 */ /* 0x000fc4000001ff00 */
[----:B------:R-:W-:Y:S02]  /*1340*/  CS2R R8, SRZ ;  /* 0x0000000000087805 */ /* 0x000fe4000001ff00 */
[----:B------:R-:W-:Y:S01]  /*1350*/  CS2R R10, SRZ ;  /* 0x00000000000a7805 */ /* 0x000fe2000001ff00 */
[----:B------:R-:W-:Y:S01]  /*1360*/  STL [R1+0x60], RZ ;  /* 0x000060ff01007387 */ /* 0x000fe20000100800 */
[----:B------:R-:W-:Y:S02]  /*1370*/  CS2R R12, SRZ ;  /* 0x00000000000c7805 */ /* 0x000fe4000001ff00 */
[----:B------:R-:W-:Y:S02]  /*1380*/  CS2R R14, SRZ ;  /* 0x00000000000e7805 */ /* 0x000fe4000001ff00 */
[----:B------:R-:W-:Y:S01]  /*1390*/  CS2R R16, SRZ ;  /* 0x0000000000107805 */ /* 0x000fe2000001ff00 */
[----:B------:R-:W-:Y:S01]  /*13a0*/  STL [R1+0x5c], RZ ;  /* 0x00005cff01007387 */ /* 0x000fe20000100800 */
[----:B-1----:R-:W-:-:S02]  /*13b0*/  CS2R R18, SRZ ;  /* 0x0000000000127805 */ /* 0x002fc4000001ff00 */
[----:B------:R-:W-:Y:S02]  /*13c0*/  CS2R R20, SRZ ;  /* 0x0000000000147805 */ /* 0x000fe4000001ff00 */
[----:B------:R-:W-:Y:S01]  /*13d0*/  CS2R R22, SRZ ;  /* 0x0000000000167805 */ /* 0x000fe2000001ff00 */
[----:B------:R-:W-:Y:S01]  /*13e0*/  STL [R1+0x58], RZ ;  /* 0x000058ff01007387 */ /* 0x000fe20000100800 */
[----:B------:R-:W-:Y:S02]  /*13f0*/  CS2R R152, SRZ ;  /* 0x0000000000987805 */ /* 0x000fe4000001ff00 */
[----:B------:R-:W-:Y:S02]  /*1400*/  CS2R R154, SRZ ;  /* 0x00000000009a7805 */ /* 0x000fe4000001ff00 */
[----:B------:R-:W-:Y:S01]  /*1410*/  CS2R R156, SRZ ;  /* 0x00000000009c7805 */ /* 0x000fe2000001ff00 */
[----:B------:R-:W-:Y:S01]  /*1420*/  STL [R1+0x54], RZ ;  /* 0x000054ff01007387 */ /* 0x000fe20000100800 */
[----:B------:R-:W-:-:S02]  /*1430*/  CS2R R158, SRZ ;  /* 0x00000000009e7805 */ /* 0x000fc4000001ff00 */
[----:B------:R-:W-:Y:S02]  /*1440*/  CS2R R160, SRZ ;  /* 0x0000000000a07805 */ /* 0x000fe4000001ff00 */
[----:B------:R-:W-:Y:S02]  /*1450*/  CS2R R162, SRZ ;  /* 0x0000000000a27805 */ /* 0x000fe4000001ff00 */
[----:B0-----:R-:W-:Y:S01]  /*1460*/  LOP3.LUT R0, R0, 0x80, RZ, 0xc0, !PT ;  /* 0x0000008000007812 */ /* 0x001fe200078ec0ff */
[----:B------:R-:W-:Y:S01]  /*1470*/  STL [R1+0x50], RZ ;  /* 0x000050ff01007387 */ /* 0x000fe20000100800 */
[----:B---3--:R-:W-:Y:S02]  /*1480*/  ISETP.GE.AND P1, PT, R2, 0x1, PT ;  /* 0x000000010200780c */ /* 0x008fe40003f26270 */
[----:B------:R-:W-:Y:S02]  /*1490*/  CS2R R2, SRZ ;  /* 0x0000000000027805 */ /* 0x000fe4000001ff00 */
[----:B------:R-:W-:Y:S01]  /*14a0*/  SHF.R.U32.HI R0, RZ, 0x7, R0 ;  /* 0x00000007ff007819 */ /* 0x000fe20000011600 */
        /* <DEDUP_REMOVED lines=8> */
[----:B------:R-:W0:Y:S01]  /*1530*/  SHFL.IDX PT, R0, R0, RZ, 0x1f ;  /* 0x00001fff00007589 */ /* 0x000e2200000e0000 */
[----:B------:R-:W-:-:S02]  /*1540*/  CS2R R176, SRZ ;  /* 0x0000000000b07805 */ /* 0x000fc4000001ff00 */
[----:B------:R-:W-:Y:S02]  /*1550*/  CS2R R178, SRZ ;  /* 0x0000000000b27805 */ /* 0x000fe4000001ff00 */
[----:B------:R-:W-:Y:S01]  /*1560*/  CS2R R180, SRZ ;  /* 0x0000000000b47805 */ /* 0x000fe2000001ff00 */
[----:B------:R1:W-:Y:S01]  /*1570*/  STL [R1+0x44], RZ ;  /* 0x000044ff01007387 */ /* 0x0003e20000100800 */
[----:B------:R-:W-:Y:S02]  /*1580*/  CS2R R182, SRZ ;  /* 0x0000000000b67805 */ /* 0x000fe4000001ff00 */
[----:B------:R-:W-:Y:S02]  /*1590*/  CS2R R184, SRZ ;  /* 0x0000000000b87805 */ /* 0x000fe4000001ff00 */
[----:B------:R-:W-:Y:S01]  /*15a0*/  CS2R R186, SRZ ;  /* 0x0000000000ba7805 */ /* 0x000fe2000001ff00 */
[----:B------:R1:W-:Y:S01]  /*15b0*/  STL [R1+0x40], RZ ;  /* 0x000040ff01007387 */ /* 0x0003e20000100800 */
        /* <DEDUP_REMOVED lines=14> */
[----:B------:R-:W-:Y:S02]  /*16a0*/  CS2R R210, SRZ ;  /* 0x0000000000d27805 */ /* 0x000fe4000001ff00 */
[----:B0-----:R-:W-:Y:S01]  /*16b0*/  R2UR UR10, R0 ;  /* 0x00000000000a72ca */ /* 0x001fe200000e0000 */
[----:B------:R1:W-:Y:S01]  /*16c0*/  STL [R1+0x30], RZ ;  /* 0x000030ff01007387 */ /* 0x0003e20000100800 */
[----:B------:R-:W-:Y:S01]  /*16d0*/  IMAD.MOV.U32 R0, RZ, RZ, RZ ;  /* 0x000000ffff007224 */ /* 0x000fe200078e00ff */
[----:B------:R-:W-:-:S02]  /*16e0*/  CS2R R212, SRZ ;  /* 0x0000000000d47805 */ /* 0x000fc4000001ff00 */
[----:B------:R-:W-:Y:S01]  /*16f0*/  CS2R R214, SRZ ;  /* 0x0000000000d67805 */ /* 0x000fe2000001ff00 */
[----:B------:R1:W-:Y:S01]  /*1700*/  STL [R1+0x2c], RZ ;  /* 0x00002cff01007387 */ /* 0x0003e20000100800 */
[----:B------:R-:W-:Y:S02]  /*1710*/  CS2R R216, SRZ ;  /* 0x0000000000d87805 */ /* 0x000fe4000001ff00 */
[----:B------:R-:W-:Y:S02]  /*1720*/  CS2R R218, SRZ ;  /* 0x0000000000da7805 */ /* 0x000fe4000001ff00 */
[----:B------:R-:W-:Y:S01]  /*1730*/  CS2R R220, SRZ ;  /* 0x0000000000dc7805 */ /* 0x000fe2000001ff00 */
[----:B------:R1:W-:Y:S01]  /*1740*/  STL [R1+0x28], RZ ;  /* 0x000028ff01007387 */ /* 0x0003e20000100800 */
[----:B------:R-:W-:Y:S02]  /*1750*/  CS2R R222, SRZ ;  /* 0x0000000000de7805 */ /* 0x000fe4000001ff00 */
[----:B------:R-:W-:-:S02]  /*1760*/  CS2R R224, SRZ ;  /* 0x0000000000e07805 */ /* 0x000fc4000001ff00 */
[----:B------:R-:W-:Y:S01]  /*1770*/  CS2R R226, SRZ ;  /* 0x0000000000e27805 */ /* 0x000fe2000001ff00 */
[----:B------:R1:W-:Y:S01]  /*1780*/  STL [R1+0x24], RZ ;  /* 0x000024ff01007387 */ /* 0x0003e20000100800 */
[----:B------:R-:W-:Y:S01]  /*1790*/  ULEA.HI UR11, UR10, UR10, URZ, 0x1 ;  /* 0x0000000a0a0b7291 */ /* 0x000fe2000f8f083f */
[----:B------:R-:W-:Y:S01]  /*17a0*/  IMAD.MOV.U32 R228, RZ, RZ, RZ ;  /* 0x000000ffffe47224 */ /* 0x000fe200078e00ff */
[----:B------:R-:W-:Y:S01]  /*17b0*/  CS2R R88, SRZ ;  /* 0x0000000000587805 */ /* 0x000fe2000001ff00 */
[----:B------:R1:W-:Y:S01]  /*17c0*/  STL [R1+0x20], RZ ;  /* 0x000020ff01007387 */ /* 0x0003e20000100800 */
[----:B------:R-:W-:Y:S01]  /*17d0*/  ULOP3.LUT UR16, UR11, 0x7fffe, URZ, 0xc0, !UPT ;  /* 0x0007fffe0b107892 */ /* 0x000fe2000f8ec03f */
[----:B------:R-:W-:Y:S01]  /*17e0*/  CS2R R90, SRZ ;  /* 0x00000000005a7805 */ /* 0x000fe2000001ff00 */
[----:B--2---:R-:W-:Y:S01]  /*17f0*/  ULEA UR11, UR18, UR17, 0x18 ;  /* 0x00000011120b7291 */ /* 0x004fe2000f8ec03f */
[----:B------:R1:W-:Y:S01]  /*1800*/  STL [R1+0x1c], RZ ;  /* 0x00001cff01007387 */ /* 0x0003e20000100800 */
[----:B------:R-:W-:Y:S01]  /*1810*/  UIADD3 UR16, UR10, -UR16, URZ ;  /* 0x800000100a107290 */ /* 0x000fe2000fffe03f */
[----:B------:R-:W-:-:S02]  /*1820*/  CS2R R92, SRZ ;  /* 0x00000000005c7805 */ /* 0x000fc4000001ff00 */
[----:B------:R-:W-:Y:S01]  /*1830*/  CS2R R94, SRZ ;  /* 0x00000000005e7805 */ /* 0x000fe2000001ff00 */
[----:B------:R1:W-:Y:S01]  /*1840*/  STL [R1+0x18], RZ ;  /* 0x000018ff01007387 */ /* 0x0003e20000100800 */
[----:B------:R-:W-:Y:S01]  /*1850*/  ULEA UR16, UR16, UR11, 0xd ;  /* 0x0000000b10107291 */ /* 0x000fe2000f8e683f */
[----:B------:R-:W-:Y:S02]  /*1860*/  CS2R R96, SRZ ;  /* 0x0000000000607805 */ /* 0x000fe4000001ff00 */
[----:B------:R-:W-:Y:S01]  /*1870*/  CS2R R98, SRZ ;  /* 0x0000000000627805 */ /* 0x000fe2000001ff00 */
[----:B------:R1:W-:Y:S01]  /*1880*/  STL [R1+0x14], RZ ;  /* 0x000014ff01007387 */ /* 0x0003e20000100800 */
[----:B------:R-:W-:Y:S01]  /*1890*/  UIADD3 UR16, UR16, 0x100, URZ ;  /* 0x0000010010107890 */ /* 0x000fe2000fffe03f */
[----:B------:R-:W-:Y:S02]  /*18a0*/  CS2R R100, SRZ ;  /* 0x0000000000647805 */ /* 0x000fe4000001ff00 */
[----:B------:R-:W-:Y:S01]  /*18b0*/  CS2R R102, SRZ ;  /* 0x0000000000667805 */ /* 0x000fe2000001ff00 */
[----:B------:R1:W-:Y:S01]  /*18c0*/  STL [R1+0x10], RZ ;  /* 0x000010ff01007387 */ /* 0x0003e20000100800 */
[----:B------:R-:W-:Y:S01]  /*18d0*/  USHF.R.U32.HI UR10, URZ, 0x4, UR16 ;  /* 0x000000043f0a7899 */ /* 0x000fe20008011610 */
[----:B------:R-:W-:-:S02]  /*18e0*/  CS2R R104, SRZ ;  /* 0x0000000000687805 */ /* 0x000fc4000001ff00 */
[----:B------:R-:W-:Y:S01]  /*18f0*/  CS2R R106, SRZ ;  /* 0x00000000006a7805 */ /* 0x000fe2000001ff00 */
[----:B------:R1:W-:Y:S01]  /*1900*/  STL [R1+0xc], RZ ;  /* 0x00000cff01007387 */ /* 0x0003e20000100800 */
[----:B------:R-:W-:Y:S01]  /*1910*/  ULOP3.LUT UR10, UR10, 0x3fff, URZ, 0xc0, !UPT ;  /* 0x00003fff0a0a7892 */ /* 0x000fe2000f8ec03f */
        /* <DEDUP_REMOVED lines=10> */
[----:B------:R1:W-:Y:S01]  /*19c0*/  STL [R1], RZ ;  /* 0x000000ff01007387 */ /* 0x0003e20000100800 */
[----:B------:R-:W-:Y:S02]  /*19d0*/  CS2R R124, SRZ ;  /* 0x00000000007c7805 */ /* 0x000fe4000001ff00 */
[----:B------:R-:W-:Y:S02]  /*19e0*/  CS2R R126, SRZ ;  /* 0x00000000007e7805 */ /* 0x000fe4000001ff00 */
[----:B------:R-:W-:Y:S02]  /*19f0*/  CS2R R128, SRZ ;  /* 0x0000000000807805 */ /* 0x000fe4000001ff00 */
[----:B------:R-:W-:-:S02]  /*1a00*/  CS2R R130, SRZ ;  /* 0x0000000000827805 */ /* 0x000fc4000001ff00 */
[----:B------:R-:W-:Y:S02]  /*1a10*/  CS2R R132, SRZ ;  /* 0x0000000000847805 */ /* 0x000fe4000001ff00 */
[----:B------:R-:W-:Y:S02]  /*1a20*/  CS2R R134, SRZ ;  /* 0x0000000000867805 */ /* 0x000fe4000001ff00 */
        /* <DEDUP_REMOVED lines=9> */
[----:B----4-:R-:W-:-:S02]  /*1ac0*/  CS2R R26, SRZ ;  /* 0x00000000001a7805 */ /* 0x010fc4000001ff00 */
        /* <DEDUP_REMOVED lines=29> */
[----:B------:R-:W-:Y:S01]  /*1ca0*/  CS2R R86, SRZ ;  /* 0x0000000000567805 */ /* 0x000fe2000001ff00 */
[----:B-1----:R-:W-:Y:S06]  /*1cb0*/  @!P1 BRA `(.L_x_17) ;  /* 0x0000001000c09947 */ /* 0x002fec0003800000 */
[----:B------:R-:W-:-:S06]  /*1cc0*/  UISETP.NE.AND UP0, UPT, UR22, 0x3, UPT ;  /* 0x000000031600788c */ /* 0x000fcc000bf05270 */
[----:B------:R-:W-:-:S13]  /*1cd0*/  PLOP3.LUT P2, PT, PT, PT, UP0, 0x80, 0x0 ;  /* 0x000000000000781c */ /* 0x000fda0003f4f008 */
[----:B------:R-:W-:Y:S05]  /*1ce0*/  @!P2 BRA `(.L_x_18) ;  /* 0x000000000004a947 */ /* 0x000fea0003800000 */
[----:B------:R-:W-:Y:S01]  /*1cf0*/  BPT.TRAP 0x1 ;  /* 0x000000040000795c */ /* 0x000fe20000300000 */
.L_x_18:
[----:B------:R-:W-:Y:S01]  /*1d00*/  ULEA UR6, UR5, UR11, 0x3 ;  /* 0x0000000b05067291 */ /* 0x000fe2000f8e183f */
[----:B------:R-:W-:-:S05]  /*1d10*/  IMAD.U32 R0, RZ, RZ, UR4 ;  /* 0x00000004ff007e24 */ /* 0x000fca000f8e00ff */
[----:B------:R-:W-:-:S04]  /*1d20*/  SHF.L.U32 R0, R0, 0x1f, RZ ;  /* 0x0000001f00007819 */ /* 0x000fc800000006ff */
[----:B------:R0:W1:Y:S01]  /*1d30*/  SYNCS.PHASECHK.TRANS64.TRYWAIT P1, [UR6], R0 ;  /* 0x00000000ff0075a7 */ /* 0x0000620008020146 */
[----:B------:R-:W-:Y:S05]  /*1d40*/  @!P2 BRA `(.L_x_19) ;  /* 0x000000000004a947 */ /* 0x000fea0003800000 */
[----:B------:R-:W-:Y:S01]  /*1d50*/  BPT.TRAP 0x1 ;  /* 0x000000040000795c */ /* 0x000fe20000300000 */
.L_x_19:
[----:B-1----:R-:W-:Y:S05]  /*1d60*/  @P1 BRA `(.L_x_20) ;  /* 0x0000000000081947 */ /* 0x002fea0003800000 */
[----:B------:R-:W1:Y:S02]  /*1d70*/  SYNCS.PHASECHK.TRANS64.TRYWAIT P1, [UR6], R0 ;  /* 0x00000000ff0075a7 */ /* 0x000e640008020146 */
[----:B-1----:R-:W-:Y:S05]  /*1d80*/  @!P1 BRA `(.L_x_21) ;  /* 0x000000e400f49947 */ /* 0x002fea0003800000 */
.L_x_20:
[----:B------:R-:W-:Y:S01]  /*1d90*/  UIADD3 UR6, UR11, 0x20100, URZ ;  /* 0x000201000b067890 */ /* 0x000fe2000fffe03f */
[----:B------:R-:W-:Y:S01]  /*1da0*/  WARPGROUP.ARRIVE ;  /* 0x00000000000079c5 */ /* 0x000fe20000000000 */
[----:B------:R-:W-:Y:S01]  /*1db0*/  ULOP3.LUT UR7, UR10, 0x10000, URZ, 0xfc, !UPT ;  /* 0x000100000a077892 */ /* 0x000fe2000f8efc3f */
[----:B------:R2:W-:Y:S01]  /*1dc0*/  STL [R1+0x6c], RZ ;  /* 0x00006cff01007387 */ /* 0x0005e20000100800 */
[----:B------:R-:W-:Y:S01]  /*1dd0*/  USHF.R.U32.HI UR6, URZ, 0x4, UR6 ;  /* 0x000000043f067899 */ /* 0x000fe20008011606 */
[----:B01----:R-:W-:Y:S01]  /*1de0*/  IMAD.MOV.U32 R0, RZ, RZ, RZ ;  /* 0x000000ffff007224 */ /* 0x003fe200078e00ff */
[----:B------:R-:W-:Y:S01]  /*1df0*/  ULEA UR7, UR5, UR7, 0xb ;  /* 0x0000000705077291 */ /* 0x000fe2000f8e583f */
[----:B------:R2:W-:Y:S01]  /*1e00*/  STL [R1+0x68], RZ ;  /* 0x000068ff01007387 */ /* 0x0005e20000100800 */
[----:B------:R-:W-:Y:S01]  /*1e10*/  ULOP3.LUT UR6, UR6, 0x3fff, URZ, 0xc0, !UPT ;  /* 0x00003fff06067892 */ /* 0x000fe2000f8ec03f */
[----:B------:R-:W-:Y:S01]  /*1e20*/  CS2R R2, SRZ ;  /* 0x0000000000027805 */ /* 0x000fe2000001ff00 */
[----:B------:R-:W-:Y:S01]  /*1e30*/  UMOV UR17, 0x40000040 ;  /* 0x4000004000117882 */ /* 0x000fe20000000000 */
[----:B------:R-:W-:Y:S01]  /*1e40*/  UMOV UR19, 0x40000040 ;  /* 0x4000004000137882 */ /* 0x000fe20000000000 */
[----:B------:R-:W-:Y:S01]  /*1e50*/  ULOP3.LUT UR6, UR6, 0x10000, URZ, 0xfc, !UPT ;  /* 0x0001000006067892 */ /* 0x000fe2000f8efc3f */
[----:B------:R2:W-:Y:S01]  /*1e60*/  STL [R1+0x64], RZ ;  /* 0x000064ff01007387 */ /* 0x0005e20000100800 */
[----:B------:R-:W-:Y:S01]  /*1e70*/  UMOV UR16, UR7 ;  /* 0x0000000700107c82 */ /* 0x000fe20008000000 */
[----:B------:R-:W-:Y:S01]  /*1e80*/  CS2R R4, SRZ ;  /* 0x0000000000047805 */ /* 0x000fe2000001ff00 */
[----:B------:R-:W-:Y:S01]  /*1e90*/  ULEA UR8, UR5, UR6, 0xa ;  /* 0x0000000605087291 */ /* 0x000fe2000f8e503f */
[----:B------:R2:W-:Y:S01]  /*1ea0*/  STL [R1+0x60], RZ ;  /* 0x000060ff01007387 */ /* 0x0005e20000100800 */
[----:B------:R-:W-:Y:S01]  /*1eb0*/  CS2R R6, SRZ ;  /* 0x0000000000067805 */ /* 0x000fe2000001ff00 */
[----:B------:R-:W-:Y:S01]  /*1ec0*/  UMOV UR6, 0x4 ;  /* 0x0000000400067882 */ /* 0x000fe20000000000 */
[----:B------:R-:W-:Y:S01]  /*1ed0*/  CS2R R8, SRZ ;  /* 0x0000000000087805 */ /* 0x000fe2000001ff00 */
[----:B------:R2:W-:Y:S01]  /*1ee0*/  STL [R1+0x5c], RZ ;  /* 0x00005cff01007387 */ /* 0x0005e20000100800 */
[----:B------:R-:W-:Y:S01]  /*1ef0*/  CS2R R10, SRZ ;  /* 0x00000000000a7805 */ /* 0x000fe2000001ff00 */
[----:B------:R-:W-:Y:S01]  /*1f00*/  UMOV UR18, UR8 ;  /* 0x0000000800127c82 */ /* 0x000fe20008000000 */
[----:B------:R-:W-:Y:S01]  /*1f10*/  CS2R R12, SRZ ;  /* 0x00000000000c7805 */ /* 0x000fe2000001ff00 */
[----:B------:R-:W-:Y:S01]  /*1f20*/  QGMMA.64x128x32.F32.E4M3.E4M3 R88, gdesc[UR16], RZ, !UPT ;  /* 0x01e00000105879f3 */ /* 0x000fe2000c7008ff */
[----:B------:R-:W-:Y:S01]  /*1f30*/  UIADD3 UR16, UR7, 0x400, URZ ;  /* 0x0000040007107890 */ /* 0x000fe2000fffe03f */
[----:B------:R2:W-:Y:S01]  /*1f40*/  STL [R1+0x58], RZ ;  /* 0x000058ff01007387 */ /* 0x0005e20000100800 */
[----:B------:R-:W-:Y:S01]  /*1f50*/  UMOV UR17, 0x40000040 ;  /* 0x4000004000117882 */ /* 0x000fe20000000000 */
[----:B------:R-:W-:-:S02]  /*1f60*/  CS2R R14, SRZ ;  /* 0x00000000000e7805 */ /* 0x000fc4000001ff00 */
[----:B------:R-:W-:Y:S01]  /*1f70*/  CS2R R16, SRZ ;  /* 0x0000000000107805 */ /* 0x000fe2000001ff00 */
[----:B------:R2:W-:Y:S01]  /*1f80*/  STL [R1+0x54], RZ ;  /* 0x000054ff01007387 */ /* 0x0005e20000100800 */
[----:B------:R-:W-:Y:S02]  /*1f90*/  CS2R R18, SRZ ;  /* 0x0000000000127805 */ /* 0x000fe4000001ff00 */
[----:B------:R-:W-:Y:S02]  /*1fa0*/  CS2R R20, SRZ ;  /* 0x0000000000147805 */ /* 0x000fe4000001ff00 */
[----:B------:R-:W-:Y:S01]  /*1fb0*/  CS2R R22, SRZ ;  /* 0x0000000000167805 */ /* 0x000fe2000001ff00 */
[----:B------:R2:W-:Y:S01]  /*1fc0*/  STL [R1+0x50], RZ ;  /* 0x000050ff01007387 */ /* 0x0005e20000100800 */
[----:B------:R-:W-:Y:S01]  /*1fd0*/  CS2R R152, SRZ ;  /* 0x0000000000987805 */ /* 0x000fe2000001ff00 */
[----:B------:R-:W-:Y:S01]  /*1fe0*/  QGMMA.64x128x32.F32.E4M3.E4M3 R24, gdesc[UR16], RZ, !UPT ;  /* 0x01e00000101879f3 */ /* 0x000fe2000c7008ff */
[----:B------:R-:W-:Y:S01]  /*1ff0*/  UIADD3 UR16, UR7, 0x2, URZ ;  /* 0x0000000207107890 */ /* 0x000fe2000fffe03f */
[----:B------:R2:W-:Y:S01]  /*2000*/  STL [R1+0x4c], RZ ;  /* 0x00004cff01007387 */ /* 0x0005e20000100800 */
[----:B------:R-:W-:Y:S01]  /*2010*/  UIADD3 UR18, UR8, 0x2, URZ ;  /* 0x0000000208127890 */ /* 0x000fe2000fffe03f */
[----:B------:R-:W-:Y:S01]  /*2020*/  CS2R R154, SRZ ;  /* 0x00000000009a7805 */ /* 0x000fe2000001ff00 */
[----:B------:R-:W-:Y:S01]  /*2030*/  UMOV UR17, 0x40000040 ;  /* 0x4000004000117882 */ /* 0x000fe20000000000 */
[----:B------:R-:W-:Y:S01]  /*2040*/  UMOV UR19, 0x40000040 ;  /* 0x4000004000137882 */ /* 0x000fe20000000000 */
        /* <DEDUP_REMOVED lines=49> */
[----:B------:R-:W-:-:S03]  /*2360*/  IMAD.MOV.U32 R228, RZ, RZ, RZ ;  /* 0x000000ffffe47224 */ /* 0x000fc600078e00ff */
[----:B------:R2:W-:Y:S04]  /*2370*/  STL [R1+0x14], RZ ;  /* 0x000014ff01007387 */ /* 0x0005e80000100800 */
[----:B------:R2:W-:Y:S04]  /*2380*/  STL [R1+0x10], RZ ;  /* 0x000010ff01007387 */ /* 0x0005e80000100800 */
[----:B------:R2:W-:Y:S04]  /*2390*/  STL [R1+0xc], RZ ;  /* 0x00000cff01007387 */ /* 0x0005e80000100800 */
[----:B------:R2:W-:Y:S04]  /*23a0*/  STL [R1+0x8], RZ ;  /* 0x000008ff01007387 */ /* 0x0005e80000100800 */
[----:B------:R2:W-:Y:S04]  /*23b0*/  STL [R1+0x4], RZ ;  /* 0x000004ff01007387 */ /* 0x0005e80000100800 */
[----:B------:R2:W-:Y:S01]  /*23c0*/  STL [R1], RZ ;  /* 0x000000ff01007387 */ /* 0x0005e20000100800 */
[----:B------:R-:W-:Y:S01]  /*23d0*/  QGMMA.64x128x32.F32.E4M3.E4M3 R88, gdesc[UR16], R88 ;  /* 0x01e00000105879f3 */ /* 0x000fe20008700858 */
[----:B------:R-:W-:Y:S01]  /*23e0*/  UIADD3 UR16, UR7, 0x402, URZ ;  /* 0x0000040207107890 */ /* 0x000fe2000fffe03f */
[----:B------:R-:W-:-:S10]  /*23f0*/  UMOV UR17, 0x40000040 ;  /* 0x4000004000117882 */ /* 0x000fd40000000000 */
[----:B------:R-:W-:Y:S01]  /*2400*/  QGMMA.64x128x32.F32.E4M3.E4M3 R24, gdesc[UR16], R24 ;  /* 0x01e00000101879f3 */ /* 0x000fe20008700818 */
[----:B------:R-:W-:Y:S02]  /*2410*/  UIADD3 UR16, UR7, 0x4, URZ ;  /* 0x0000000407107890 */ /* 0x000fe4000fffe03f */
[----:B------:R-:W-:Y:S01]  /*2420*/  UIADD3 UR18, UR8, 0x4, URZ ;  /* 0x0000000408127890 */ /* 0x000fe2000fffe03f */
[----:B------:R-:W-:Y:S01]  /*2430*/  UMOV UR17, 0x40000040 ;  /* 0x4000004000117882 */ /* 0x000fe20000000000 */
[----:B------:R-:W-:-:S07]  /*2440*/  UMOV UR19, 0x40000040 ;  /* 0x4000004000137882 */ /* 0x000fce0000000000 */
        /* <DEDUP_REMOVED lines=10> */
[----:B------:R-:W-:Y:S02]  /*24f0*/  UMOV UR17, 0x40000040 ;  /* 0x4000004000117882 */ /* 0x000fe40000000000 */
[----:B------:R-:W-:Y:S02]  /*2500*/  ULDC UR7, c[0x0][0x50c] ;  /* 0x0001430000077ab9 */ /* 0x000fe40000000800 */
[----:B------:R-:W-:-:S04]  /*2510*/  UISETP.NE.AND UP0, UPT, UR7, 0x4, UPT ;  /* 0x000000040700788c */ /* 0x000fc8000bf05270 */
[----:B------:R-:W-:Y:S02]  /*2520*/  USEL UR7, URZ, 0x1, UP0 ;  /* 0x000000013f077887 */ /* 0x000fe40008000000 */
[----:B------:R-:W-:Y:S04]  /*2530*/  QGMMA.64x128x32.F32.E4M3.E4M3 R24, gdesc[UR16], R24, gsb0 ;  /* 0x01e00000101879f3 */ /* 0x000fe80008000818 */
[----:B------:R-:W-:-:S13]  /*2540*/  ISETP.NE.AND P1, PT, RZ, UR7, PT ;  /* 0x00000007ff007c0c */ /* 0x000fda000bf25270 */
[----:B--2---:R-:W-:Y:S05]  /*2550*/  @!P1 BRA `(.L_x_22) ;  /* 0x0000000800809947 */ /* 0x004fea0003800000 */
[----:B------:R-:W-:Y:S02]  /*2560*/  WARPGROUP.DEPBAR.LE gsb0, 0x0 ;  /* 0x00008000000079c5 */ /* 0x000fe40000010000 */
[----:B------:R-:W-:-:S01]  /*2570*/  FADD R227, RZ, R89 ;  /* 0x00000059ffe37221 */ /* 0x000fc20000000000 */
[----:B------:R-:W-:Y:S01]  /*2580*/  FADD R228, RZ, R88 ;  /* 0x00000058ffe47221 */ /* 0x000fe20000000000 */
[----:B------:R-:W-:-:S01]  /*2590*/  FADD R226, RZ, R90 ;  /* 0x0000005affe27221 */ /* 0x000fc20000000000 */
[----:B------:R-:W-:Y:S01]  /*25a0*/  FADD R225, RZ, R91 ;  /* 0x0000005bffe17221 */ /* 0x000fe20000000000 */
[----:B------:R-:W-:-:S01]  /*25b0*/  FADD R224, RZ, R92 ;  /* 0x0000005cffe07221 */ /* 0x000fc20000000000 */
[----:B------:R0:W-:Y:S01]  /*25c0*/  STL [R1+0x84], R227 ;  /* 0x000084e301007387 */ /* 0x0001e20000100800 */
[----:B------:R-:W-:-:S01]  /*25d0*/  FADD R223, RZ, R93 ;  /* 0x0000005dffdf7221 */ /* 0x000fc20000000000 */
[----:B------:R-:W-:Y:S01]  /*25e0*/  FADD R222, RZ, R94 ;  /* 0x0000005effde7221 */ /* 0x000fe20000000000 */
[----:B------:R-:W-:-:S01]  /*25f0*/  FADD R221, RZ, R95 ;  /* 0x0000005fffdd7221 */ /* 0x000fc20000000000 */
[----:B------:R-:W-:Y:S01]  /*2600*/  FADD R220, RZ, R96 ;  /* 0x00000060ffdc7221 */ /* 0x000fe20000000000 */
[----:B------:R-:W-:-:S01]  /*2610*/  FADD R219, RZ, R97 ;  /* 0x00000061ffdb7221 */ /* 0x000fc20000000000 */
[----:B------:R-:W-:Y:S01]  /*2620*/  FADD R218, RZ, R98 ;  /* 0x00000062ffda7221 */ /* 0x000fe20000000000 */
[----:B------:R-:W-:-:S01]  /*2630*/  FADD R217, RZ, R99 ;  /* 0x00000063ffd97221 */ /* 0x000fc20000000000 */
[----:B------:R-:W-:Y:S01]  /*2640*/  FADD R216, RZ, R100 ;  /* 0x00000064ffd87221 */ /* 0x000fe20000000000 */
[----:B------:R-:W-:-:S01]  /*2650*/  FADD R215, RZ, R101 ;  /* 0x00000065ffd77221 */ /* 0x000fc20000000000 */
[----:B0-----:R-:W-:Y:S01]  /*2660*/  FADD R227, RZ, R60 ;  /* 0x0000003cffe37221 */ /* 0x001fe20000000000 */
[----:B------:R-:W-:-:S01]  /*2670*/  FADD R214, RZ, R102 ;  /* 0x00000066ffd67221 */ /* 0x000fc20000000000 */
[----:B------:R-:W-:Y:S01]  /*2680*/  FADD R213, RZ, R103 ;  /* 0x00000067ffd57221 */ /* 0x000fe20000000000 */
[----:B------:R-:W-:-:S01]  /*2690*/  FADD R212, RZ, R104 ;  /* 0x00000068ffd47221 */ /* 0x000fc20000000000 */
[----:B------:R-:W-:Y:S01]  /*26a0*/  FADD R211, RZ, R105 ;  /* 0x00000069ffd37221 */ /* 0x000fe20000000000 */
[----:B------:R0:W-:Y:S01]  /*26b0*/  STL [R1], R227 ;  /* 0x000000e301007387 */ /* 0x0001e20000100800 */
        /* <DEDUP_REMOVED lines=94> */
[----:B0-----:R-:W-:-:S05]  /*2ca0*/  FADD R227, RZ, R67 ;  /* 0x00000043ffe37221 */ /* 0x001fca0000000000 */
[----:B------:R0:W-:Y:S02]  /*2cb0*/  STL [R1+0x1c], R227 ;  /* 0x00001ce301007387 */ /* 0x0001e40000100800 */
        /* <DEDUP_REMOVED lines=39> */
[----:B------:R0:W-:Y:S04]  /*2f30*/  STL [R1+0x6c], R227 ;  /* 0x00006ce301007387 */ /* 0x0001e80000100800 */
[----:B0-----:R0:W5:Y:S01]  /*2f40*/  LDL.LU R227, [R1+0x84] ;  /* 0x0000840001e37983 */ /* 0x0011620000300800 */
[----:B------:R-:W-:-:S05]  /*2f50*/  UMOV UR6, URZ ;  /* 0x0000003f00067c82 */ /* 0x000fca0008000000 */
.L_x_22:
[----:B------:R-:W-:Y:S01]  /*2f60*/  UIADD3 UR23, UR5, 0x1, URZ ;  /* 0x0000000105177890 */ /* 0x000fe2000fffe03f */
[----:B------:R-:W-:-:S03]  /*2f70*/  UMOV UR8, 0x1 ;  /* 0x0000000100087882 */ /* 0x000fc60000000000 */
[----:B------:R-:W-:-:S04]  /*2f80*/  UISETP.NE.AND UP0, UPT, UR23, 0x4, UPT ;  /* 0x000000041700788c */ /* 0x000fc8000bf05270 */
[----:B------:R-:W-:Y:S02]  /*2f90*/  USEL UR24, URZ, 0x1, UP0 ;  /* 0x000000013f187887 */ /* 0x000fe40008000000 */
[----:B------:R-:W-:Y:S02]  /*2fa0*/  USEL UR23, UR23, URZ, UP0 ;  /* 0x0000003f17177287 */ /* 0x000fe40008000000 */
[----:B------:R-:W-:-:S12]  /*2fb0*/  ULOP3.LUT UR24, UR4, UR24, URZ, 0x3c, !UPT ;  /* 0x0000001804187292 */ /* 0x000fd8000f8e3c3f */
.L_x_17:
[----:B------:R-:W-:-:S04]  /*2fc0*/  UISETP.LT.AND UP0, UPT, UR9, 0x1, UPT ;  /* 0x000000010900788c */ /* 0x000fc8000bf01270 */
[----:B------:R-:W-:-:S04]  /*2fd0*/  USEL UR16, UR9, 0x1, UP0 ;  /* 0x0000000109107887 */ /* 0x000fc80008000000 */
[----:B------:R-:W-:-:S04]  /*2fe0*/  UIADD3 UR26, UR9, -UR16, URZ ;  /* 0x80000010091a7290 */ /* 0x000fc8000fffe03f */
[----:B------:R-:W-:-:S06]  /*2ff0*/  UISETP.GE.AND UP0, UPT, UR26, 0x1, UPT ;  /* 0x000000011a00788c */ /* 0x000fcc000bf06270 */
[----:B------:R-:W-:-:S13]  /*3000*/  PLOP3.LUT P1, PT, PT, PT, UP0, 0x80, 0x0 ;  /* 0x000000000000781c */ /* 0x000fda0003f2f008 */
[----:B------:R-:W-:Y:S05]  /*3010*/  @!P1 BRA `(.L_x_23) ;  /* 0x0000001000ec9947 */ /* 0x000fea0003800000 */
[----:B------:R-:W-:Y:S01]  /*3020*/  UMOV UR25, UR5 ;  /* 0x0000000500197c82 */ /* 0x000fe20008000000 */
[----:B------:R-:W-:-:S05]  /*3030*/  ULDC UR27, c[0x0][0x50c] ;  /* 0x00014300001b7ab9 */ /* 0x000fca0000000800 */
.L_x_31:
[----:B------:R-:W-:-:S06]  /*3040*/  UISETP.NE.AND UP0, UPT, UR22, 0x3, UPT ;  /* 0x000000031600788c */ /* 0x000fcc000bf05270 */
[----:B------:R-:W-:-:S13]  /*3050*/  PLOP3.LUT P2, PT, PT, PT, UP0, 0x80, 0x0 ;  /* 0x000000000000781c */ /* 0x000fda0003f4f008 */
[----:B-1---5:R-:W-:Y:S05]  /*3060*/  @!P2 BRA `(.L_x_24) ;  /* 0x000000000004a947 */ /* 0x022fea0003800000 */
[----:B------:R-:W-:Y:S01]  /*3070*/  BPT.TRAP 0x1 ;  /* 0x000000040000795c */ /* 0x000fe20000300000 */
.L_x_24:
[----:B------:R-:W1:Y:S01]  /*3080*/  S2UR UR16, SR_CgaCtaId ;  /* 0x00000000001079c3 */ /* 0x000e620000008800 */
[----:B------:R-:W-:Y:S01]  /*3090*/  UMOV UR11, 0x400 ;  /* 0x00000400000b7882 */ /* 0x000fe20000000000 */
[----:B------:R-:W-:-:S05]  /*30a0*/  IMAD.U32 R229, RZ, RZ, UR24 ;  /* 0x00000018ffe57e24 */ /* 0x000fca000f8e00ff */
[----:B------:R-:W-:Y:S01]  /*30b0*/  SHF.L.U32 R229, R229, 0x1f, RZ ;  /* 0x0000001fe5e57819 */ /* 0x000fe200000006ff */
[----:B-1----:R-:W-:-:S04]  /*30c0*/  ULEA UR11, UR16, UR11, 0x18 ;  /* 0x0000000b100b7291 */ /* 0x002fc8000f8ec03f */
[----:B------:R-:W-:-:S09]  /*30d0*/  ULEA UR16, UR23, UR11, 0x3 ;  /* 0x0000000b17107291 */ /* 0x000fd2000f8e183f */
[----:B------:R1:W2:Y:S01]  /*30e0*/  SYNCS.PHASECHK.TRANS64.TRYWAIT P1, [UR16], R229 ;  /* 0x000000e5ff0075a7 */ /* 0x0002a20008020150 */
[----:B------:R-:W-:Y:S05]  /*30f0*/  @!P2 BRA `(.L_x_25) ;  /* 0x000000000004a947 */ /* 0x000fea0003800000 */
[----:B------:R-:W-:Y:S01]  /*3100*/  BPT.TRAP 0x1 ;  /* 0x000000040000795c */ /* 0x000fe20000300000 */
.L_x_25:
[----:B--2---:R-:W-:Y:S05]  /*3110*/  @P1 BRA `(.L_x_26) ;  /* 0x0000000000081947 */ /* 0x004fea0003800000 */
[----:B------:R-:W2:Y:S02]  /*3120*/  SYNCS.PHASECHK.TRANS64.TRYWAIT P1, [UR16], R229 ;  /* 0x000000e5ff0075a7 */ /* 0x000ea40008020150 */
[----:B--2---:R-:W-:Y:S05]  /*3130*/  @!P1 BRA `(.L_x_27) ;  /* 0x000000d400209947 */ /* 0x004fea0003800000 */
.L_x_26:
[----:B------:R-:W-:Y:S01]  /*3140*/  UIADD3 UR16, UR11, 0x20100, URZ ;  /* 0x000201000b107890 */ /* 0x000fe2000fffe03f */
[----:B------:R-:W-:Y:S01]  /*3150*/  WARPGROUP.ARRIVE ;  /* 0x00000000000079c5 */ /* 0x000fe20000000000 */
[----:B------:R-:W-:Y:S02]  /*3160*/  UISETP.NE.AND UP0, UPT, UR7, URZ, UPT ;  /* 0x0000003f0700728c */ /* 0x000fe4000bf05270 */
[----:B------:R-:W-:Y:S02]  /*3170*/  USHF.R.U32.HI UR16, URZ, 0x4, UR16 ;  /* 0x000000043f107899 */ /* 0x000fe40008011610 */
[----:B------:R-:W-:Y:S02]  /*3180*/  USEL UR8, UR8, URZ, !UP0 ;  /* 0x0000003f08087287 */ /* 0x000fe4000c000000 */
[----:B------:R-:W-:Y:S02]  /*3190*/  ULOP3.LUT UR16, UR16, 0x3fff, URZ, 0xc0, !UPT ;  /* 0x00003fff10107892 */ /* 0x000fe4000f8ec03f */
[----:B------:R-:W-:-:S02]  /*31a0*/  UISETP.NE.U32.AND UP0, UPT, UR8, URZ, UPT ;  /* 0x0000003f0800728c */ /* 0x000fc4000bf05070 */
[----:B------:R-:W-:Y:S02]  /*31b0*/  ULOP3.LUT UR7, UR10, 0x10000, URZ, 0xfc, !UPT ;  /* 0x000100000a077892 */ /* 0x000fe4000f8efc3f */
[----:B------:R-:W-:Y:S02]  /*31c0*/  ULOP3.LUT UR8, UR16, 0x10000, URZ, 0xfc, !UPT ;  /* 0x0001000010087892 */ /* 0x000fe4000f8efc3f */
[----:B------:R-:W-:Y:S02]  /*31d0*/  ULEA UR7, UR23, UR7, 0xb ;  /* 0x0000000717077291 */ /* 0x000fe4000f8e583f */
[----:B------:R-:W-:Y:S01]  /*31e0*/  ULEA UR8, UR23, UR8, 0xa ;  /* 0x0000000817087291 */ /* 0x000fe2000f8e503f */
[----:B------:R-:W-:Y:S01]  /*31f0*/  UMOV UR17, 0x40000040 ;  /* 0x4000004000117882 */ /* 0x000fe20000000000 */
[----:B------:R-:W-:Y:S01]  /*3200*/  UMOV UR19, 0x40000040 ;  /* 0x4000004000137882 */ /* 0x000fe20000000000 */
[----:B------:R-:W-:Y:S02]  /*3210*/  UIADD3 UR6, UR6, 0x4, URZ ;  /* 0x0000000406067890 */ /* 0x000fe4000fffe03f */
[----:B------:R-:W-:-:S02]  /*3220*/  UMOV UR16, UR7 ;  /* 0x0000000700107c82 */ /* 0x000fc40008000000 */
[----:B------:R-:W-:Y:S02]  /*3230*/  UMOV UR18, UR8 ;  /* 0x0000000800127c82 */ /* 0x000fe40008000000 */
[----:B------:R-:W-:Y:S01]  /*3240*/  QGMMA.64x128x32.F32.E4M3.E4M3 R88, gdesc[UR16], R88, UP0 ;  /* 0x01e00000105879f3 */ /* 0x000fe2000bf00858 */
[----:B------:R-:W-:Y:S01]  /*3250*/  UIADD3 UR16, UR7, 0x400, URZ ;  /* 0x0000040007107890 */ /* 0x000fe2000fffe03f */
[----:B------:R-:W-:-:S10]  /*3260*/  UMOV UR17, 0x40000040 ;  /* 0x4000004000117882 */ /* 0x000fd40000000000 */
[----:B------:R-:W-:Y:S01]  /*3270*/  QGMMA.64x128x32.F32.E4M3.E4M3 R24, gdesc[UR16], R24, UP0 ;  /* 0x01e00000101879f3 */ /* 0x000fe2000bf00818 */
[----:B------:R-:W-:Y:S02]  /*3280*/  UIADD3 UR16, UR7, 0x2, URZ ;  /* 0x0000000207107890 */ /* 0x000fe4000fffe03f */
[----:B------:R-:W-:Y:S01]  /*3290*/  UIADD3 UR18, UR8, 0x2, URZ ;  /* 0x0000000208127890 */ /* 0x000fe2000fffe03f */
[----:B------:R-:W-:Y:S01]  /*32a0*/  UMOV UR17, 0x40000040 ;  /* 0x4000004000117882 */ /* 0x000fe20000000000 */
[----:B------:R-:W-:Y:S01]  /*32b0*/  UMOV UR19, 0x40000040 ;  /* 0x4000004000137882 */ /* 0x000fe20000000000 */
[----:B------:R-:W-:-:S06]  /*32c0*/  UISETP.NE.AND UP0, UPT, UR6, UR27, UPT ;  /* 0x0000001b0600728c */ /* 0x000fcc000bf05270 */
        /* <DEDUP_REMOVED lines=18> */
[----:B------:R-:W-:Y:S01]  /*33f0*/  UMOV UR17, 0x40000040 ;  /* 0x4000004000117882 */ /* 0x000fe20000000000 */
[----:B------:R-:W-:-:S06]  /*3400*/  USEL UR7, URZ, 0x1, UP0 ;  /* 0x000000013f077887 */ /* 0x000fcc0008000000 */
[----:B------:R-:W-:-:S03]  /*3410*/  ISETP.NE.AND P1, PT, RZ, UR7, PT ;  /* 0x00000007ff007c0c */ /* 0x000fc6000bf25270 */
[----:B------:R-:W-:Y:S03]  /*3420*/  QGMMA.64x128x32.F32.E4M3.E4M3 R24, gdesc[UR16], R24, gsb0 ;  /* 0x01e00000101879f3 */ /* 0x000fe60008000818 */
[----:B------:R-:W-:-:S07]  /*3430*/  WARPGROUP.DEPBAR.LE gsb0, 0x1 ;  /* 0x00008000000079c5 */ /* 0x000fce0000010100 */
[----:B------:R-:W-:Y:S05]  /*3440*/  @!P1 BRA `(.L_x_28) ;  /* 0x0000000c00709947 */ /* 0x000fea0003800000 */
[----:B------:R-:W-:Y:S02]  /*3450*/  WARPGROUP.DEPBAR.LE gsb0, 0x0 ;  /* 0x00008000000079c5 */ /* 0x000fe40000010000 */
[----:B-----5:R-:W-:-:S01]  /*3460*/  FADD R227, R89, R227 ;  /* 0x000000e359e37221 */ /* 0x020fc20000000000 */
[----:B------:R-:W-:Y:S01]  /*3470*/  FADD R226, R90, R226 ;  /* 0x000000e25ae27221 */ /* 0x000fe20000000000 */
[----:B------:R-:W-:-:S01]  /*3480*/  FADD R225, R91, R225 ;  /* 0x000000e15be17221 */ /* 0x000fc20000000000 */
[----:B------:R-:W-:Y:S01]  /*3490*/  FADD R224, R92, R224 ;  /* 0x000000e05ce07221 */ /* 0x000fe20000000000 */
[----:B------:R-:W-:-:S01]  /*34a0*/  FADD R223, R93, R223 ;  /* 0x000000df5ddf7221 */ /* 0x000fc20000000000 */
[----:B------:R2:W-:Y:S01]  /*34b0*/  STL [R1+0x84], R227 ;  /* 0x000084e301007387 */ /* 0x0005e20000100800 */
[----:B------:R-:W-:-:S01]  /*34c0*/  FADD R222, R94, R222 ;  /* 0x000000de5ede7221 */ /* 0x000fc20000000000 */
[----:B------:R-:W-:Y:S01]  /*34d0*/  FADD R221, R95, R221 ;  /* 0x000000dd5fdd7221 */ /* 0x000fe20000000000 */
[----:B------:R-:W-:-:S01]  /*34e0*/  FADD R220, R96, R220 ;  /* 0x000000dc60dc7221 */ /* 0x000fc20000000000 */
[----:B------:R-:W-:Y:S01]  /*34f0*/  FADD R219, R97, R219 ;  /* 0x000000db61db7221 */ /* 0x000fe20000000000 */
[----:B------:R-:W-:-:S01]  /*3500*/  FADD R218, R98, R218 ;  /* 0x000000da62da7221 */ /* 0x000fc20000000000 */
[----:B------:R-:W-:Y:S01]  /*3510*/  FADD R217, R99, R217 ;  /* 0x000000d963d97221 */ /* 0x000fe20000000000 */
[----:B------:R-:W-:-:S01]  /*3520*/  FADD R216, R100, R216 ;  /* 0x000000d864d87221 */ /* 0x000fc20000000000 */
[----:B------:R-:W-:Y:S01]  /*3530*/  FADD R215, R101, R215 ;  /* 0x000000d765d77221 */ /* 0x000fe20000000000 */
[----:B------:R-:W-:-:S01]  /*3540*/  FADD R214, R102, R214 ;  /* 0x000000d666d67221 */ /* 0x000fc20000000000 */
[----:B--2---:R-:W2:Y:S01]  /*3550*/  LDL.LU R227, [R1+0x28] ;  /* 0x0000280001e37983 */ /* 0x004ea20000300800 */
[----:B------:R-:W-:-:S01]  /*3560*/  FADD R213, R103, R213 ;  /* 0x000000d567d57221 */ /* 0x000fc20000000000 */
[----:B------:R-:W-:Y:S01]  /*3570*/  FADD R212, R104, R212 ;  /* 0x000000d468d47221 */ /* 0x000fe20000000000 */
[----:B------:R-:W-:-:S01]  /*3580*/  FADD R211, R105, R211 ;  /* 0x000000d369d37221 */ /* 0x000fc20000000000 */
[----:B------:R3:W-:Y:S01]  /*3590*/  STL [R1+0x88], R226 ;  /* 0x000088e201007387 */ /* 0x0007e20000100800 */
[----:B------:R-:W-:-:S03]  /*35a0*/  FADD R228, R88, R228 ;  /* 0x000000e458e47221 */ /* 0x000fc60000000000 */
[----:B---3--:R-:W3:Y:S04]  /*35b0*/  LDL.LU R226, [R1+0x24] ;  /* 0x0000240001e27983 */ /* 0x008ee80000300800 */
[----:B------:R4:W-:Y:S04]  /*35c0*/  STL [R1+0x8c], R225 ;  /* 0x00008ce101007387 */ /* 0x0009e80000100800 */
[----:B----4-:R-:W4:Y:S04]  /*35d0*/  LDL.LU R225, [R1+0x20] ;  /* 0x0000200001e17983 */ /* 0x010f280000300800 */
[----:B------:R0:W-:Y:S04]  /*35e0*/  STL [R1+0x90], R224 ;  /* 0x000090e001007387 */ /* 0x0001e80000100800 */
[----:B0-----:R-:W4:Y:S04]  /*35f0*/  LDL.LU R224, [R1+0x1c] ;  /* 0x00001c0001e07983 */ /* 0x001f280000300800 */
        /* <DEDUP_REMOVED lines=13> */
[----:B0-----:R-:W4:Y:S04]  /*36d0*/  LDL.LU R217, [R1] ;  /* 0x0000000001d97983 */ /* 0x001f280000300800 */
[----:B------:R-:W-:Y:S04]  /*36e0*/  STL [R1+0xb0], R216 ;  /* 0x0000b0d801007387 */ /* 0x000fe80000100800 */
[----:B------:R-:W-:Y:S04]  /*36f0*/  STL [R1+0xb4], R215 ;  /* 0x0000b4d701007387 */ /* 0x000fe80000100800 */
[----:B------:R-:W-:Y:S04]  /*3700*/  STL [R1+0xb8], R214 ;  /* 0x0000b8d601007387 */ /* 0x000fe80000100800 */
[----:B------:R-:W-:Y:S04]  /*3710*/  STL [R1+0xbc], R213 ;  /* 0x0000bcd501007387 */ /* 0x000fe80000100800 */
[----:B------:R-:W-:Y:S04]  /*3720*/  STL [R1+0xc0], R212 ;  /* 0x0000c0d401007387 */ /* 0x000fe80000100800 */
[----:B------:R0:W-:Y:S01]  /*3730*/  STL [R1+0xc4], R211 ;  /* 0x0000c4d301007387 */ /* 0x0001e20000100800 */
[----:B--2---:R-:W-:-:S01]  /*3740*/  FADD R227, R70, R227 ;  /* 0x000000e346e37221 */ /* 0x004fc20000000000 */
[----:B---3--:R-:W-:Y:S01]  /*3750*/  FADD R226, R69, R226 ;  /* 0x000000e245e27221 */ /* 0x008fe20000000000 */
[----:B----4-:R-:W-:-:S01]  /*3760*/  FADD R225, R68, R225 ;  /* 0x000000e144e17221 */ /* 0x010fc20000000000 */
[----:B------:R-:W-:Y:S01]  /*3770*/  FADD R224, R67, R224 ;  /* 0x000000e043e07221 */ /* 0x000fe20000000000 */
[----:B------:R-:W-:-:S01]  /*3780*/  FADD R223, R66, R223 ;  /* 0x000000df42df7221 */ /* 0x000fc20000000000 */
[----:B------:R-:W-:Y:S01]  /*3790*/  FADD R222, R65, R222 ;  /* 0x000000de41de7221 */ /* 0x000fe20000000000 */
[----:B------:R-:W-:-:S01]  /*37a0*/  FADD R221, R64, R221 ;  /* 0x000000dd40dd7221 */ /* 0x000fc20000000000 */
[----:B------:R-:W-:Y:S01]  /*37b0*/  FADD R220, R63, R220 ;  /* 0x000000dc3fdc7221 */ /* 0x000fe20000000000 */
[----:B------:R-:W-:-:S01]  /*37c0*/  FADD R219, R62, R219 ;  /* 0x000000db3edb7221 */ /* 0x000fc20000000000 */
[----:B------:R-:W-:Y:S01]  /*37d0*/  FADD R218, R61, R218 ;  /* 0x000000da3dda7221 */ /* 0x000fe20000000000 */
[----:B------:R-:W-:-:S05]  /*37e0*/  FADD R217, R60, R217 ;  /* 0x000000d93cd97221 */ /* 0x000fca0000000000 */
[----:B------:R2:W-:Y:S04]  /*37f0*/  STL [R1], R217 ;  /* 0x000000d901007387 */ /* 0x0005e80000100800 */
[----:B------:R3:W-:Y:S04]  /*3800*/  STL [R1+0x4], R218 ;  /* 0x000004da01007387 */ /* 0x0007e80000100800 */
[----:B------:R4:W-:Y:S04]  /*3810*/  STL [R1+0x8], R219 ;  /* 0x000008db01007387 */ /* 0x0009e80000100800 */
[----:B------:R1:W-:Y:S04]  /*3820*/  STL [R1+0xc], R220 ;  /* 0x00000cdc01007387 */ /* 0x0003e80000100800 */
[----:B------:R1:W-:Y:S04]  /*3830*/  STL [R1+0x10], R221 ;  /* 0x000010dd01007387 */ /* 0x0003e80000100800 */
[----:B------:R1:W-:Y:S04]  /*3840*/  STL [R1+0x14], R222 ;  /* 0x000014de01007387 */ /* 0x0003e80000100800 */
[----:B------:R1:W-:Y:S04]  /*3850*/  STL [R1+0x18], R223 ;  /* 0x000018df01007387 */ /* 0x0003e80000100800 */
[----:B------:R1:W-:Y:S04]  /*3860*/  STL [R1+0x1c], R224 ;  /* 0x00001ce001007387 */ /* 0x0003e80000100800 */
[----:B0-----:R-:W4:Y:S04]  /*3870*/  LDL.LU R211, [R1+0x2c] ;  /* 0x00002c0001d37983 */ /* 0x001f280000300800 */
[----:B------:R0:W-:Y:S04]  /*3880*/  STL [R1+0x20], R225 ;  /* 0x000020e101007387 */ /* 0x0001e80000100800 */
[----:B------:R-:W4:Y:S04]  /*3890*/  LDL.LU R212, [R1+0x30] ;  /* 0x0000300001d47983 */ /* 0x000f280000300800 */
[----:B------:R0:W-:Y:S04]  /*38a0*/  STL [R1+0x24], R226 ;  /* 0x000024e201007387 */ /* 0x0001e80000100800 */
[----:B------:R-:W4:Y:S04]  /*38b0*/  LDL.LU R213, [R1+0x34] ;  /* 0x0000340001d57983 */ /* 0x000f280000300800 */
[----:B------:R0:W-:Y:S04]  /*38c0*/  STL [R1+0x28], R227 ;  /* 0x000028e301007387 */ /* 0x0001e80000100800 */
[----:B------:R-:W4:Y:S04]  /*38d0*/  LDL.LU R214, [R1+0x38] ;  /* 0x0000380001d67983 */ /* 0x000f280000300800 */
[----:B------:R-:W4:Y:S04]  /*38e0*/  LDL.LU R215, [R1+0x3c] ;  /* 0x00003c0001d77983 */ /* 0x000f280000300800 */
[----:B------:R-:W4:Y:S04]  /*38f0*/  LDL.LU R216, [R1+0x40] ;  /* 0x0000400001d87983 */ /* 0x000f280000300800 */
[----:B--2---:R-:W2:Y:S04]  /*3900*/  LDL.LU R217, [R1+0x44] ;  /* 0x0000440001d97983 */ /* 0x004ea80000300800 */
[----:B---3--:R-:W3:Y:S04]  /*3910*/  LDL.LU R218, [R1+0x48] ;  /* 0x0000480001da7983 */ /* 0x008ee80000300800 */
[----:B----4-:R-:W4:Y:S04]  /*3920*/  LDL.LU R219, [R1+0x4c] ;  /* 0x00004c0001db7983 */ /* 0x010f280000300800 */
[----:B-1----:R-:W4:Y:S04]  /*3930*/  LDL.LU R220, [R1+0x50] ;  /* 0x0000500001dc7983 */ /* 0x002f280000300800 */
[----:B------:R-:W4:Y:S04]  /*3940*/  LDL.LU R221, [R1+0x54] ;  /* 0x0000540001dd7983 */ /* 0x000f280000300800 */
[----:B------:R-:W4:Y:S04]  /*3950*/  LDL.LU R222, [R1+0x58] ;  /* 0x0000580001de7983 */ /* 0x000f280000300800 */
[----:B------:R-:W4:Y:S04]  /*3960*/  LDL.LU R223, [R1+0x5c] ;  /* 0x00005c0001df7983 */ /* 0x000f280000300800 */
[----:B------:R-:W4:Y:S04]  /*3970*/  LDL.LU R224, [R1+0x60] ;  /* 0x0000600001e07983 */ /* 0x000f280000300800 */
[----:B0-----:R-:W4:Y:S04]  /*3980*/  LDL.LU R225, [R1+0x64] ;  /* 0x0000640001e17983 */ /* 0x001f280000300800 */
[----:B------:R-:W4:Y:S04]  /*3990*/  LDL.LU R226, [R1+0x68] ;  /* 0x0000680001e27983 */ /* 0x000f280000300800 */
[----:B------:R-:W4:Y:S01]  /*39a0*/  LDL.LU R227, [R1+0x6c] ;  /* 0x00006c0001e37983 */ /* 0x000f220000300800 */
[----:B------:R-:W-:-:S05]  /*39b0*/  FADD R211, R71, R211 ;  /* 0x000000d347d37221 */ /* 0x000fca0000000000 */
[----:B------:R0:W-:Y:S01]  /*39c0*/  STL [R1+0x2c], R211 ;  /* 0x00002cd301007387 */ /* 0x0001e20000100800 */
[----:B------:R-:W-:-:S03]  /*39d0*/  FADD R212, R72, R212 ;  /* 0x000000d448d47221 */ /* 0x000fc60000000000 */
[----:B0-----:R0:W5:Y:S01]  /*39e0*/  LDL.LU R211, [R1+0xc4] ;  /* 0x0000c40001d37983 */ /* 0x0011620000300800 */
[----:B------:R-:W-:-:S03]  /*39f0*/  FADD R213, R73, R213 ;  /* 0x000000d549d57221 */ /* 0x000fc60000000000 */
[----:B------:R1:W-:Y:S01]  /*3a00*/  STL [R1+0x30], R212 ;  /* 0x000030d401007387 */ /* 0x0003e20000100800 */
[----:B------:R-:W-:-:S01]  /*3a10*/  FADD R214, R74, R214 ;  /* 0x000000d64ad67221 */ /* 0x000fc20000000000 */
[----:B------:R-:W-:Y:S02]  /*3a20*/  FADD R215, R75, R215 ;  /* 0x000000d74bd77221 */ /* 0x000fe40000000000 */
[----:B-1----:R0:W5:Y:S01]  /*3a30*/  LDL.LU R212, [R1+0xc0] ;  /* 0x0000c00001d47983 */ /* 0x0021620000300800 */
[----:B------:R-:W-:-:S03]  /*3a40*/  FADD R216, R76, R216 ;  /* 0x000000d84cd87221 */ /* 0x000fc60000000000 */
[----:B------:R1:W-:Y:S01]  /*3a50*/  STL [R1+0x34], R213 ;  /* 0x000034d501007387 */ /* 0x0003e20000100800 */
[----:B--2---:R-:W-:-:S03]  /*3a60*/  FADD R217, R77, R217 ;  /* 0x000000d94dd97221 */ /* 0x004fc60000000000 */
[----:B-1----:R0:W5:Y:S01]  /*3a70*/  LDL.LU R213, [R1+0xbc] ;  /* 0x0000bc0001d57983 */ /* 0x0021620000300800 */
[----:B---3--:R-:W-:-:S03]  /*3a80*/  FADD R218, R78, R218 ;  /* 0x000000da4eda7221 */ /* 0x008fc60000000000 */
[----:B------:R1:W-:Y:S01]  /*3a90*/  STL [R1+0x38], R214 ;  /* 0x000038d601007387 */ /* 0x0003e20000100800 */
[----:B----4-:R-:W-:-:S01]  /*3aa0*/  FADD R219, R79, R219 ;  /* 0x000000db4fdb7221 */ /* 0x010fc20000000000 */
[----:B------:R-:W-:Y:S02]  /*3ab0*/  FADD R220, R80, R220 ;  /* 0x000000dc50dc7221 */ /* 0x000fe40000000000 */
[----:B-1----:R0:W5:Y:S04]  /*3ac0*/  LDL.LU R214, [R1+0xb8] ;  /* 0x0000b80001d67983 */ /* 0x0021680000300800 */
[----:B------:R1:W-:Y:S01]  /*3ad0*/  STL [R1+0x3c], R215 ;  /* 0x00003cd701007387 */ /* 0x0003e20000100800 */
[----:B------:R-:W-:-:S01]  /*3ae0*/  FADD R221, R81, R221 ;  /* 0x000000dd51dd7221 */ /* 0x000fc20000000000 */
[----:B------:R-:W-:-:S02]  /*3af0*/  FADD R222, R82, R222 ;  /* 0x000000de52de7221 */ /* 0x000fc40000000000 */
[----:B-1----:R0:W5:Y:S04]  /*3b00*/  LDL.LU R215, [R1+0xb4] ;  /* 0x0000b40001d77983 */ /* 0x0021680000300800 */
[----:B------:R1:W-:Y:S01]  /*3b10*/  STL [R1+0x40], R216 ;  /* 0x000040d801007387 */ /* 0x0003e20000100800 */
[----:B------:R-:W-:-:S03]  /*3b20*/  FADD R223, R83, R223 ;  /* 0x000000df53df7221 */ /* 0x000fc60000000000 */
        /* <DEDUP_REMOVED lines=13> */
[----:B------:R1:W-:Y:S04]  /*3c00*/  STL [R1+0x54], R221 ;  /* 0x000054dd01007387 */ /* 0x0003e80000100800 */
        /* <DEDUP_REMOVED lines=12> */
[----:B-1----:R0:W5:Y:S01]  /*3cd0*/  LDL.LU R227, [R1+0x84] ;  /* 0x0000840001e37983 */ /* 0x0021620000300800 */
        /* <DEDUP_REMOVED lines=82> */
[----:B0-----:R-:W-:-:S06]  /*4200*/  UMOV UR6, URZ ;  /* 0x0000003f00067c82 */ /* 0x001fcc0008000000 */
.L_x_28:
[----:B------:R-:W-:Y:S05]  /*4210*/  @!P2 BRA `(.L_x_29) ;  /* 0x000000000004a947 */ /* 0x000fea0003800000 */
[----:B------:R-:W-:Y:S01]  /*4220*/  BPT.TRAP 0x1 ;  /* 0x000000040000795c */ /* 0x000fe20000300000 */
.L_x_29:
[----:B-----5:R2:W-:Y:S04]  /*4230*/  STL [R1+0x84], R0 ;  /* 0x0000840001007387 */ /* 0x0205e80000100800 */
[----:B--2---:R-:W2:Y:S01]  /*4240*/  LDL R0, [R1+0x70] ;  /* 0x0000700001007983 */ /* 0x004ea20000100800 */
[----:B-1----:R-:W-:-:S05]  /*4250*/  IMAD.U32 R229, RZ, RZ, UR25 ;  /* 0x00000019ffe57e24 */ /* 0x002fca000f8e00ff */
[----:B------:R-:W-:-:S05]  /*4260*/  @P0 LEA R229, R229, UR11, 0x3 ;  /* 0x0000000be5e50c11 */ /* 0x000fca000f8e18ff */
[----:B------:R-:W-:Y:S01]  /*4270*/  @P0 VIADD R229, R229, 0x20 ;  /* 0x00000020e5e50836 */ /* 0x000fe20000000000 */
[----:B------:R-:W-:-:S06]  /*4280*/  UISETP.GT.U32.AND UP0, UPT, UR13, 0x1, UPT ;  /* 0x000000010d00788c */ /* 0x000fcc000bf04070 */
[----:B------:R-:W-:Y:S02]  /*4290*/  PLOP3.LUT P1, PT, PT, PT, UP0, 0x80, 0x0 ;  /* 0x000000000000781c */ /* 0x000fe40003f2f008 */
[----:B--2---:R-:W-:Y:S02]  /*42a0*/  @P0 PRMT R229, R0, 0x654, R229 ;  /* 0x0000065400e50816 */ /* 0x004fe400000000e5 */
[----:B------:R1:W5:Y:S02]  /*42b0*/  LDL.LU R0, [R1+0x84] ;  /* 0x0000840001007983 */ /* 0x0003640000300800 */
[----:B------:R1:W-:Y:S07]  /*42c0*/  @P0 SYNCS.ARRIVE.TRANS64.RED.A1T0 RZ, [R229+URZ], RZ ;  /* 0x000000ffe5ff09a7 */ /* 0x0003ee000810043f */
[----:B------:R-:W-:Y:S05]  /*42d0*/  @P1 BRA `(.L_x_30) ;  /* 0x0000000000041947 */ /* 0x000fea0003800000 */
[----:B------:R-:W-:Y:S01]  /*42e0*/  BPT.TRAP 0x1 ;  /* 0x000000040000795c */ /* 0x000fe20000300000 */
.L_x_30:
[----:B------:R-:W-:Y:S02]  /*42f0*/  UISETP.GT.AND UP2, UPT, UR26, 0x1, UPT ;  /* 0x000000011a00788c */ /* 0x000fe4000bf44270 */
[----:B------:R-:W-:Y:S02]  /*4300*/  UIADD3 UR23, UR23, 0x1, URZ ;  /* 0x0000000117177890 */ /* 0x000fe4000fffe03f */
[----:B------:R-:W-:Y:S02]  /*4310*/  UIADD3 UR25, UR25, 0x1, URZ ;  /* 0x0000000119197890 */ /* 0x000fe4000fffe03f */
[----:B------:R-:W-:Y:S01]  /*4320*/  PLOP3.LUT P1, PT, PT, PT, UP2, 0x80, 0x0 ;  /* 0x000000000000781c */ /* 0x000fe20003f2f028 */
[----:B------:R-:W-:Y:S02]  /*4330*/  UISETP.NE.AND UP0, UPT, UR23, 0x4, UPT ;  /* 0x000000041700788c */ /* 0x000fe4000bf05270 */
[----:B------:R-:W-:Y:S02]  /*4340*/  UIADD3 UR16, UR26, -0x1, URZ ;  /* 0xffffffff1a107890 */ /* 0x000fe4000fffe03f */
[----:B------:R-:W-:-:S02]  /*4350*/  USEL UR8, URZ, 0x1, UP0 ;  /* 0x000000013f087887 */ /* 0x000fc40008000000 */
[----:B------:R-:W-:Y:S02]  /*4360*/  UISETP.NE.AND UP1, UPT, UR25, 0x4, UPT ;  /* 0x000000041900788c */ /* 0x000fe4000bf25270 */
[----:B------:R-:W-:Y:S02]  /*4370*/  ULOP3.LUT UR24, UR24, UR8, URZ, 0x3c, !UPT ;  /* 0x0000000818187292 */ /* 0x000fe4000f8e3c3f */
[----:B------:R-:W-:Y:S02]  /*4380*/  USEL UR23, UR23, URZ, UP0 ;  /* 0x0000003f17177287 */ /* 0x000fe40008000000 */
[----:B------:R-:W-:Y:S01]  /*4390*/  USEL UR25, UR25, URZ, UP1 ;  /* 0x0000003f19197287 */ /* 0x000fe20008800000 */
[----:B------:R-:W-:Y:S01]  /*43a0*/  UMOV UR8, 0x1 ;  /* 0x0000000100087882 */ /* 0x000fe20000000000 */
[----:B------:R-:W-:Y:S01]  /*43b0*/  UMOV UR26, UR16 ;  /* 0x00000010001a7c82 */ /* 0x000fe20008000000 */
[----:B------:R-:W-:Y:S09]  /*43c0*/  @P1 BRA `(.L_x_31) ;  /* 0xffffffec001c1947 */ /* 0x000ff2000383ffff */
.L_x_23:
[----:B------:R-:W-:-:S04]  /*43d0*/  UISETP.NE.AND UP0, UPT, UR6, URZ, UPT ;  /* 0x0000003f0600728c */ /* 0x000fc8000bf05270 */
[----:B------:R-:W-:-:S06]  /*43e0*/  USEL UR6, URZ, 0x1, !UP0 ;  /* 0x000000013f067887 */ /* 0x000fcc000c000000 */
[----:B------:R-:W-:-:S13]  /*43f0*/  ISETP.NE.AND P1, PT, RZ, UR6, PT ;  /* 0x00000006ff007c0c */ /* 0x000fda000bf25270 */
[----:B------:R-:W-:Y:S05]  /*4400*/  @!P1 BRA `(.L_x_32) ;  /* 0x0000000c00c49947 */ /* 0x000fea0003800000 */
[----:B------:R-:W-:Y:S02]  /*4410*/  WARPGROUP.DEPBAR.LE gsb0, 0x0 ;  /* 0x00008000000079c5 */ /* 0x000fe40000010000 */
[----:B-----5:R-:W-:Y:S01]  /*4420*/  FADD R227, R89, R227 ;  /* 0x000000e359e37221 */ /* 0x020fe20000000000 */
[----:B------:R-:W-:-:S04]  /*4430*/  FADD R228, R88, R228 ;  /* 0x000000e458e47221 */ /* 0x000fc80000000000 */
[----:B------:R2:W-:Y:S04]  /*4440*/  STL [R1+0x84], R227 ;  /* 0x000084e301007387 */ /* 0x0005e80000100800 */
[----:B--2---:R-:W2:Y:S04]  /*4450*/  LDL.LU R227, [R1+0x6c] ;  /* 0x00006c0001e37983 */ /* 0x004ea80000300800 */
[----:B--2---:R2:W-:Y:S04]  /*4460*/  STL [R1+0x88], R227 ;  /* 0x000088e301007387 */ /* 0x0045e80000100800 */
        /* <DEDUP_REMOVED lines=52> */
[----:B--2---:R-:W2:Y:S01]  /*47b0*/  LDL.LU R227, [R1] ;  /* 0x0000000001e37983 */ /* 0x004ea20000300800 */
[----:B------:R-:W-:Y:S01]  /*47c0*/  FADD R226, R90, R226 ;  /* 0x000000e25ae27221 */ /* 0x000fe20000000000 */
        /* <DEDUP_REMOVED lines=97> */
[----:B--2---:R-:W-:-:S05]  /*4de0*/  FADD R227, R60, R227 ;  /* 0x000000e33ce37221 */ /* 0x004fca0000000000 */
[----:B------:R2:W-:Y:S04]  /*4df0*/  STL [R1], R227 ;  /* 0x000000e301007387 */ /* 0x0005e80000100800 */
[----:B--2---:R-:W2:Y:S02]  /*4e00*/  LDL.LU R227, [R1+0xf0] ;  /* 0x0000f00001e37983 */ /* 0x004ea40000300800 */
[----:B--2---:R-:W-:-:S05]  /*4e10*/  FADD R227, R61, R227 ;  /* 0x000000e33de37221 */ /* 0x004fca0000000000 */
[----:B------:R2:W-:Y:S04]  /*4e20*/  STL [R1+0x4], R227 ;  /* 0x000004e301007387 */ /* 0x0005e80000100800 */
        /* <DEDUP_REMOVED lines=78> */
[----:B--2---:R2:W5:Y:S02]  /*5310*/  LDL.LU R227, [R1+0x84] ;  /* 0x0000840001e37983 */ /* 0x0045640000300800 */
.L_x_32:
[----:B------:R-:W-:Y:S02]  /*5320*/  WARPGROUP.DEPBAR.LE gsb0, 0x0 ;  /* 0x00008000000079c5 */ /* 0x000fe40000010000 */
[----:B------:R-:W3:Y:S02]  /*5330*/  LDC R24, c[0x0][0x28c] ;  /* 0x0000a300ff187b82 */ /* 0x000ee40000000800 */
[----:B---3--:R-:W-:-:S13]  /*5340*/  ISETP.GE.AND P1, PT, R24, 0x1, PT ;  /* 0x000000011800780c */ /* 0x008fda0003f26270 */
[----:B------:R-:W-:Y:S05]  /*5350*/  @!P1 BRA `(.L_x_33) ;  /* 0x0000000000589947 */ /* 0x000fea0003800000 */
[----:B------:R-:W-:-:S06]  /*5360*/  UISETP.NE.AND UP0, UPT, UR22, 0x3, UPT ;  /* 0x000000031600788c */ /* 0x000fcc000bf05270 */
[----:B------:R-:W-:-:S13]  /*5370*/  PLOP3.LUT P1, PT, PT, PT, UP0, 0x80, 0x0 ;  /* 0x000000000000781c */ /* 0x000fda0003f2f008 */
[----:B------:R-:W-:Y:S05]  /*5380*/  @!P1 BRA `(.L_x_34) ;  /* 0x0000000000049947 */ /* 0x000fea0003800000 */
[----:B------:R-:W-:Y:S01]  /*5390*/  BPT.TRAP 0x1 ;  /* 0x000000040000795c */ /* 0x000fe20000300000 */
.L_x_34:
[----:B-----5:R3:W-:Y:S04]  /*53a0*/  STL [R1+0x84], R0 ;  /* 0x0000840001007387 */ /* 0x0207e80000100800 */
[----:B---3--:R-:W3:Y:S01]  /*53b0*/  LDL R0, [R1+0x70] ;  /* 0x0000700001007983 */ /* 0x008ee20000100800 */
[----:B------:R-:W-:Y:S01]  /*53c0*/  VOTEU.ANY UP0, P0 ;  /* 0x00000000003f7886 */ /* 0x000fe20000000100 */
[----:B------:R-:W-:Y:S01]  /*53d0*/  UISETP.LT.AND UP1, UPT, UR9, 0x1, UPT ;  /* 0x000000010900788c */ /* 0x000fe2000bf21270 */
[----:B------:R-:W-:-:S03]  /*53e0*/  IMAD.U32 R25, RZ, RZ, UR11 ;  /* 0x0000000bff197e24 */ /* 0x000fc6000f8e00ff */
[----:B------:R-:W-:-:S04]  /*53f0*/  @UP0 USEL UR6, UR9, 0x1, UP1 ;  /* 0x0000000109060887 */ /* 0x000fc80008800000 */
[----:B------:R-:W-:-:S06]  /*5400*/  @UP0 UIADD3 UR6, UR5, UR9, -UR6 ;  /* 0x0000000905060290 */ /* 0x000fcc000fffe806 */
[----:B------:R-:W-:-:S04]  /*5410*/  IMAD.U32 R24, RZ, RZ, UR6 ;  /* 0x00000006ff187e24 */ /* 0x000fc8000f8e00ff */
[----:B------:R-:W-:-:S05]  /*5420*/  @P0 IMAD.SHL.U32 R24, R24, 0x8, RZ ;  /* 0x0000000818180824 */ /* 0x000fca00078e00ff */
[----:B------:R-:W-:-:S04]  /*5430*/  @P0 LOP3.LUT R24, R24, 0x18, RZ, 0xc0, !PT ;  /* 0x0000001818180812 */ /* 0x000fc800078ec0ff */
[----:B------:R-:W-:-:S04]  /*5440*/  @P0 IADD3 R24, R25, 0x20, R24 ;  /* 0x0000002019180810 */ /* 0x000fc80007ffe018 */
[----:B---3--:R-:W-:Y:S02]  /*5450*/  @P0 PRMT R24, R0, 0x654, R24 ;  /* 0x0000065400180816 */ /* 0x008fe40000000018 */
[----:B------:R3:W5:Y:S01]  /*5460*/  LDL.LU R0, [R1+0x84] ;  /* 0x0000840001007983 */ /* 0x0007620000300800 */
[----:B------:R-:W-:Y:S01]  /*5470*/  UISETP.GT.U32.AND UP0, UPT, UR13, 0x1, UPT ;  /* 0x000000010d00788c */ /* 0x000fe2000bf04070 */
[----:B------:R3:W-:Y:S05]  /*5480*/  @P0 SYNCS.ARRIVE.TRANS64.RED.A1T0 RZ, [R24+URZ], RZ ;  /* 0x000000ff18ff09a7 */ /* 0x0007ea000810043f */
[----:B------:R-:W-:-:S13]  /*5490*/  PLOP3.LUT P1, PT, PT, PT, UP0, 0x80, 0x0 ;  /* 0x000000000000781c */ /* 0x000fda0003f2f008 */
[----:B---3--:R-:W-:Y:S05]  /*54a0*/  @P1 BRA `(.L_x_33) ;  /* 0x0000000000041947 */ /* 0x008fea0003800000 */
[----:B------:R-:W-:Y:S01]  /*54b0*/  BPT.TRAP 0x1 ;  /* 0x000000040000795c */ /* 0x000fe20000300000 */
.L_x_33:
[----:B------:R3:W-:Y:S01]  /*54c0*/  STL [R1+0x8c], R3 ;  /* 0x00008c0301007387 */ /* 0x0007e20000100800 */
[----:B------:R-:W4:Y:S01]  /*54d0*/  LDC R28, c[0x0][0x288] ;  /* 0x0000a200ff1c7b82 */ /* 0x000f220000000800 */
[----:B------:R-:W-:Y:S02]  /*54e0*/  ULDC UR6, c[0x0][0x284] ;  /* 0x0000a10000067ab9 */ /* 0x000fe40000000800 */
[----:B---3--:R-:W3:Y:S04]  /*54f0*/  LDL.LU R3, [R1+0x7c] ;  /* 0x00007c0001037983 */ /* 0x008ee80000300800 */
[----:B------:R0:W-:Y:S04]  /*5500*/  STL [R1+0x88], R2 ;  /* 0x0000880201007387 */ /* 0x0001e80000100800 */
[----:B0-----:R-:W2:Y:S04]  /*5510*/  LDL.LU R2, [R1+0x80] ;  /* 0x0000800001027983 */ /* 0x001ea80000300800 */
[----:B-----5:R0:W-:Y:S02]  /*5520*/  STL [R1+0x84], R0 ;  /* 0x0000840001007387 */ /* 0x0201e40000100800 */
[----:B0-----:R-:W0:Y:S02]  /*5530*/  S2R R0, SR_TID.X ;  /* 0x0000000000007919 */ /* 0x001e240000002100 */
[----:B0-----:R-:W-:-:S02]  /*5540*/  SHF.R.U32.HI R24, RZ, 0x2, R0 ;  /* 0x00000002ff187819 */ /* 0x001fc40000011600 */
[----:B------:R-:W-:Y:S02]  /*5550*/  LOP3.LUT R26, R0, 0x60, RZ, 0xc0, !PT ;  /* 0x00000060001a7812 */ /* 0x000fe400078ec0ff */
[----:B------:R-:W-:Y:S02]  /*5560*/  SHF.R.U32.HI R27, RZ, 0x7, R0 ;  /* 0x00000007ff1b7819 */ /* 0x000fe40000011600 */
[----:B------:R-:W-:Y:S02]  /*5570*/  LOP3.LUT R25, R24, 0x7, RZ, 0xc0, !PT ;  /* 0x0000000718197812 */ /* 0x000fe400078ec0ff */
[----:B------:R-:W-:Y:S02]  /*5580*/  SHF.R.U32.HI R26, RZ, 0x1, R26 ;  /* 0x00000001ff1a7819 */ /* 0x000fe4000001161a */
[----:B------:R-:W-:Y:S02]  /*5590*/  LOP3.LUT R24, R27, 0x1, RZ, 0xc0, !PT ;  /* 0x000000011b187812 */ /* 0x000fe400078ec0ff */
[----:B------:R-:W-:Y:S01]  /*55a0*/  IADD3 R31, RZ, -R26, -R25 ;  /* 0x8000001aff1f7210 */ /* 0x000fe20007ffe819 */
[C---:B------:R-:W-:Y:S01]  /*55b0*/  IMAD.SHL.U32 R32, R0.reuse, 0x2, RZ ;  /* 0x0000000200207824 */ /* 0x040fe200078e00ff */
[----:B------:R-:W-:Y:S01]  /*55c0*/  LOP3.LUT R27, R0, 0x3, RZ, 0xc0, !PT ;  /* 0x00000003001b7812 */ /* 0x000fe200078ec0ff */
[----:B------:R-:W-:-:S02]  /*55d0*/  IMAD.SHL.U32 R30, R24, 0x40, RZ ;  /* 0x00000040181e7824 */ /* 0x000fc400078e00ff */
[----:B------:R-:W-:Y:S02]  /*55e0*/  IMAD R31, R24, -0x40, R31 ;  /* 0xffffffc0181f7824 */ /* 0x000fe400078e021f */
[----:B---3--:R-:W-:Y:S02]  /*55f0*/  IMAD.SHL.U32 R29, R3, 0x80, RZ ;  /* 0x00000080031d7824 */ /* 0x008fe400078e00ff */
[----:B------:R0:W5:Y:S01]  /*5600*/  LDL.LU R3, [R1+0x8c] ;  /* 0x00008c0001037983 */ /* 0x0001620000300800 */
[----:B------:R-:W-:Y:S01]  /*5610*/  LOP3.LUT R43, R30, 0x40, R25, 0xe2, !PT ;  /* 0x000000401e2b7812 */ /* 0x000fe200078ee219 */
[----:B----4-:R-:W-:Y:S01]  /*5620*/  IMAD R42, R27, -0x2, R28 ;  /* 0xfffffffe1b2a7824 */ /* 0x010fe200078e021c */
[----:B------:R-:W-:Y:S01]  /*5630*/  ISETP.GE.AND P1, PT, R29, R28, PT ;  /* 0x0000001c1d00720c */ /* 0x000fe20003f26270 */
[C---:B--2---:R-:W-:Y:S02]  /*5640*/  IMAD.SHL.U32 R24, R2.reuse, 0x100, RZ ;  /* 0x0000010002187824 */ /* 0x044fe400078e00ff */
[----:B------:R-:W-:-:S02]  /*5650*/  IMAD.WIDE R38, R2, 0x100, RZ ;  /* 0x0000010002267825 */ /* 0x000fc400078e02ff */
[----:B------:R0:W5:Y:S04]  /*5660*/  LDL.LU R2, [R1+0x88] ;  /* 0x0000880001027983 */ /* 0x0001680000300800 */
[----:B------:R0:W5:Y:S01]  /*5670*/  LDL.LU R0, [R1+0x84] ;  /* 0x0000840001007983 */ /* 0x0001620000300800 */
[----:B------:R-:W-:Y:S01]  /*5680*/  ISETP.GE.OR P1, PT, R24, UR6, P1 ;  /* 0x0000000618007c0c */ /* 0x000fe20008f26670 */
[----:B------:R-:W-:Y:S01]  /*5690*/  IMAD.IADD R42, R42, 0x1, -R29 ;  /* 0x000000012a2a7824 */ /* 0x000fe200078e0a1d */
[----:B------:R-:W-:Y:S01]  /*56a0*/  IADD3 R41, -R24, UR6, R31 ;  /* 0x0000000618297c10 */ /* 0x000fe2000fffe11f */
[----:B------:R-:W-:Y:S01]  /*56b0*/  IMAD.MOV.U32 R40, RZ, RZ, -0x1 ;  /* 0xffffffffff287424 */ /* 0x000fe200078e00ff */
[----:B------:R-:W-:Y:S02]  /*56c0*/  LOP3.LUT R43, R38, R43, R26, 0xfe, !PT ;  /* 0x0000002b262b7212 */ /* 0x000fe400078efe1a */
[----:B------:R-:W-:-:S07]  /*56d0*/  LOP3.LUT R32, R29, 0x6, R32, 0xf8, !PT ;  /* 0x000000061d207812 */ /* 0x000fce00078ef820 */
[----:B0-----:R-:W-:Y:S05]  /*56e0*/  @P1 BRA `(.L_x_35) ;  /* 0x00000090000c1947 */ /* 0x001fea0003800000 */
[----:B------:R-:W0:Y:S01]  /*56f0*/  LDC.64 R28, c[0x0][0x5c8] ;  /* 0x00017200ff1c7b82 */ /* 0x000e220000000a00 */
[----:B------:R-:W-:Y:S01]  /*5700*/  USHF.R.S32.HI UR7, URZ, 0x1f, UR12 ;  /* 0x0000001f3f077899 */ /* 0x000fe2000801140c */
[--C-:B------:R-:W-:Y:S01]  /*5710*/  SHF.R.S32.HI R33, RZ, 0x1f, R32.reuse ;  /* 0x0000001fff217819 */ /* 0x100fe20000011420 */
[----:B------:R-:W-:Y:S01]  /*5720*/  ULDC.64 UR10, c[0x0][0x5d0] ;  /* 0x00017400000a7ab9 */ /* 0x000fe20000000a00 */
[----:B------:R-:W-:Y:S01]  /*5730*/  BSSY B0, `(.L_x_35) ;  /* 0x00008fe000007945 */ /* 0x000fe20003800000 */
[----:B------:R-:W-:Y:S02]  /*5740*/  UIMAD UR6, UR7, UR10, URZ ;  /* 0x0000000a070672a4 */ /* 0x000fe4000f8e023f */
[----:B------:R-:W-:Y:S02]  /*5750*/  IMAD.U32 R27, RZ, RZ, UR10 ;  /* 0x0000000aff1b7e24 */ /* 0x000fe4000f8e00ff */
[----:B------:R-:W-:Y:S02]  /*5760*/  UIMAD UR6, UR12, UR11, UR6 ;  /* 0x0000000b0c0672a4 */ /* 0x000fe4000f8e0206 */
[----:B------:R-:W-:Y:S01]  /*5770*/  IMAD.WIDE.U32 R26, R27, UR12, R32 ;  /* 0x0000000c1b1a7c25 */ /* 0x000fe2000f8e0020 */
[----:B------:R-:W-:-:S03]  /*5780*/  ULDC.64 UR10, c[0x0][0x5c0] ;  /* 0x00017000000a7ab9 */ /* 0x000fc60000000a00 */
[----:B------:R-:W-:Y:S02]  /*5790*/  VIADD R27, R27, UR6 ;  /* 0x000000061b1b7c36 */ /* 0x000fe40008000000 */
[-C--:B0-----:R-:W-:Y:S01]  /*57a0*/  IMAD R24, R39, R28.reuse, RZ ;  /* 0x0000001c27187224 */ /* 0x081fe200078e02ff */
[----:B------:R-:W-:Y:S01]  /*57b0*/  SHF.L.U64.HI R34, R28, 0x3, R29 ;  /* 0x000000031c227819 */ /* 0x000fe2000001021d */
[----:B------:R-:W-:-:S04]  /*57c0*/  IMAD.WIDE.U32 R26, R43, R28, R26 ;  /* 0x0000001c2b1a7225 */ /* 0x000fc800078e001a */
[----:B------:R-:W-:Y:S01]  /*57d0*/  IMAD R25, R43, R29, R24 ;  /* 0x0000001d2b197224 */ /* 0x000fe200078e0218 */
[C---:B------:R-:W-:Y:S01]  /*57e0*/  LEA R30, P2, R28.reuse, R26, 0x7 ;  /* 0x0000001a1c1e7211 */ /* 0x040fe200078438ff */
[----:B------:R-:W-:Y:S01]  /*57f0*/  IMAD.SHL.U32 R31, R28, 0x8, RZ ;  /* 0x000000081c1f7824 */ /* 0x000fe200078e00ff */
[----:B------:R-:W-:Y:S01]  /*5800*/  IADD3 R24, P1, R26, UR10, RZ ;  /* 0x0000000a1a187c10 */ /* 0x000fe2000ff3e0ff */
[----:B------:R-:W-:-:S03]  /*5810*/  IMAD.IADD R27, R27, 0x1, R25 ;  /* 0x000000011b1b7824 */ /* 0x000fc600078e0219 */
[----:B------:R-:W-:Y:S02]  /*5820*/  IADD3 R26, P5, P6, R26, UR10, R31 ;  /* 0x0000000a1a1a7c10 */ /* 0x000fe4000febe01f */
[----:B------:R-:W-:Y:S02]  /*5830*/  LEA.HI.X R29, R28, R27, R29, 0x7, P2 ;  /* 0x0000001b1c1d7211 */ /* 0x000fe400010f3c1d */
[C---:B------:R-:W-:Y:S02]  /*5840*/  IADD3.X R25, R27.reuse, UR11, RZ, P1, !PT ;  /* 0x0000000b1b197c10 */ /* 0x040fe40008ffe4ff */
[----:B------:R-:W-:Y:S02]  /*5850*/  IADD3.X R27, R27, UR11, R34, P5, P6 ;  /* 0x0000000b1b1b7c10 */ /* 0x000fe4000afec422 */
[----:B------:R-:W-:Y:S02]  /*5860*/  FSETP.NEU.AND P5, PT, RZ, UR21, PT ;  /* 0x00000015ff007c0b */ /* 0x000fe4000bfad000 */
[----:B------:R-:W-:-:S02]  /*5870*/  IADD3 R28, P1, P2, R30, UR10, R31 ;  /* 0x0000000a1e1c7c10 */ /* 0x000fc4000fa3e01f */
[----:B------:R-:W-:-:S04]  /*5880*/  IADD3 R30, P3, R30, UR10, RZ ;  /* 0x0000000a1e1e7c10 */ /* 0x000fc8000ff7e0ff */
[C---:B------:R-:W-:Y:S02]  /*5890*/  IADD3.X R31, R29.reuse, UR11, RZ, P3, !PT ;  /* 0x0000000b1d1f7c10 */ /* 0x040fe40009ffe4ff */
[----:B------:R-:W-:-:S03]  /*58a0*/  IADD3.X R29, R29, UR11, R34, P1, P2 ;  /* 0x0000000b1d1d7c10 */ /* 0x000fc60008fe4422 */
[----:B------:R-:W-:Y:S05]  /*58b0*/  @!P5 BRA `(.L_x_36) ;  /* 0x0000006c0014d947 */ /* 0x000fea0003800000 */
[----:B------:R-:W-:Y:S01]  /*58c0*/  ULDC.64 UR10, c[0x0][0x5b8] ;  /* 0x00016e00000a7ab9 */ /* 0x000fe20000000a00 */
[----:B------:R-:W-:Y:S01]  /*58d0*/  ISETP.GE.AND P1, PT, R41, 0x1, PT ;  /* 0x000000012900780c */ /* 0x000fe20003f26270 */
[----:B------:R-:W-:Y:S02]  /*58e0*/  UIMAD UR6, UR7, UR10, URZ ;  /* 0x0000000a070672a4 */ /* 0x000fe4000f8e023f */
[----:B------:R-:W-:Y:S01]  /*58f0*/  IMAD.U32 R35, RZ, RZ, UR10 ;  /* 0x0000000aff237e24 */ /* 0x000fe2000f8e00ff */
[----:B------:R-:W-:Y:S01]  /*5900*/  BSSY B1, `(.L_x_37) ;  /* 0x0000010000017945 */ /* 0x000fe20003800000 */
[----:B------:R-:W-:Y:S01]  /*5910*/  ISETP.LT.OR P5, PT, R42, 0x1, !P1 ;  /* 0x000000012a00780c */ /* 0x000fe20004fa1670 */
[----:B------:R-:W-:Y:S02]  /*5920*/  UIMAD UR6, UR12, UR11, UR6 ;  /* 0x0000000b0c0672a4 */ /* 0x000fe4000f8e0206 */
[----:B------:R-:W-:Y:S01]  /*5930*/  IMAD.WIDE.U32 R32, R35, UR12, R32 ;  /* 0x0000000c23207c25 */ /* 0x000fe2000f8e0020 */
[----:B------:R-:W-:-:S03]  /*5940*/  ULDC.64 UR10, c[0x0][0x5a8] ;  /* 0x00016a00000a7ab9 */ /* 0x000fc60000000a00 */
[----:B------:R-:W-:Y:S02]  /*5950*/  IMAD.MOV.U32 R36, RZ, RZ, R32 ;  /* 0x000000ffff247224 */ /* 0x000fe400078e0020 */
[----:B------:R-:W-:Y:S01]  /*5960*/  VIADD R37, R33, UR6 ;  /* 0x0000000621257c36 */ /* 0x000fe20008000000 */
[----:B------:R-:W-:Y:S02]  /*5970*/  ULDC.64 UR6, c[0x0][0x5b0] ;  /* 0x00016c0000067ab9 */ /* 0x000fe40000000a00 */
[----:B------:R-:W-:Y:S02]  /*5980*/  IMAD R34, R39, UR6, RZ ;  /* 0x0000000627227c24 */ /* 0x000fe4000f8e02ff */
[----:B------:R-:W-:-:S04]  /*5990*/  IMAD.WIDE.U32 R32, R43, UR6, R36 ;  /* 0x000000062b207c25 */ /* 0x000fc8000f8e0024 */
[--C-:B------:R-:W-:Y:S01]  /*59a0*/  IMAD R35, R43, UR7, R34.reuse ;  /* 0x000000072b237c24 */ /* 0x100fe2000f8e0222 */
[----:B------:R-:W-:Y:S02]  /*59b0*/  IADD3 R32, P2, R32, UR10, RZ ;  /* 0x0000000a20207c10 */ /* 0x000fe4000ff5e0ff */
[----:B------:R-:W-:Y:S02]  /*59c0*/  PRMT R34, RZ, 0x7610, R34 ;  /* 0x00007610ff227816 */ /* 0x000fe40000000022 */
[----:B------:R-:W-:Y:S01]  /*59d0*/  IADD3.X R33, R33, UR11, R35, P2, !PT ;  /* 0x0000000b21217c10 */ /* 0x000fe200097fe423 */
[----:B------:R-:W-:Y:S08]  /*59e0*/  @P5 BRA `(.L_x_38) ;  /* 0x0000000000045947 */ /* 0x000ff00003800000 */
[----:B------:R0:W5:Y:S02]  /*59f0*/  LDG.E.U8 R34, desc[UR14][R32.64] ;  /* 0x0000000e20227981 */ /* 0x000164000c1e1100 */
.L_x_38:
[----:B------:R-:W-:Y:S05]  /*5a00*/  BSYNC B1 ;  /* 0x0000000000017941 */ /* 0x000fea0003800000 */
.L_x_37:
[----:B-----5:R-:W-:Y:S01]  /*5a10*/  LOP3.LUT R34, R34, 0xff, RZ, 0xc0, !PT ;  /* 0x000000ff22227812 */ /* 0x020fe200078ec0ff */
[----:B------:R-:W-:Y:S01]  /*5a20*/  BSSY B1, `(.L_x_39) ;  /* 0x000000b000017945 */ /* 0x000fe20003800000 */
[----:B------:R-:W-:Y:S02]  /*5a30*/  ISETP.LT.OR P3, PT, R42, 0x2, !P1 ;  /* 0x000000022a00780c */ /* 0x000fe40004f61670 */
[----:B------:R-:W-:-:S05]  /*5a40*/  F2FP.F16.E4M3.UNPACK_B R34, R34 ;  /* 0x00000022ff22723e */ /* 0x000fca00020006ff */
[----:B------:R-:W-:-:S05]  /*5a50*/  HADD2.F32 R34, -RZ, R34.H0_H0 ;  /* 0x20000022ff227230 */ /* 0x000fca0000004100 */
[----:B------:R-:W-:Y:S01]  /*5a60*/  FMUL R35, R34, UR21 ;  /* 0x0000001522237c20 */ /* 0x000fe20008400000 */
[----:B------:R-:W-:-:S03]  /*5a70*/  PRMT R34, RZ, 0x7610, R34 ;  /* 0x00007610ff227816 */ /* 0x000fc60000000022 */
[----:B------:R-:W-:-:S05]  /*5a80*/  FFMA R35, R228, UR20, R35 ;  /* 0x00000014e4237c23 */ /* 0x000fca0008000023 */
[----:B------:R-:W-:-:S05]  /*5a90*/  F2FP.SATFINITE.E4M3.F32.PACK_AB_MERGE_C R35, RZ, R35, RZ ;  /* 0x00000023ff23723e */ /* 0x000fca00048070ff */
[----:B------:R2:W-:Y:S01]  /*5aa0*/  @!P5 STG.E.U8 desc[UR14][R24.64], R35 ;  /* 0x000000231800d986 */ /* 0x0005e2000c10110e */
[----:B------:R-:W-:Y:S05]  /*5ab0*/  @P3 BRA `(.L_x_40) ;  /* 0x0000000000043947 */ /* 0x000fea0003800000 */
[----:B------:R3:W5:Y:S02]  /*5ac0*/  LDG.E.U8 R34, desc[UR14][R32.64+0x1] ;  /* 0x0000010e20227981 */ /* 0x000764000c1e1100 */
.L_x_40:
[----:B------:R-:W-:Y:S05]  /*5ad0*/  BSYNC B1 ;  /* 0x0000000000017941 */ /* 0x000fea0003800000 */
.L_x_39:
[----:B-----5:R-:W-:Y:S01]  /*5ae0*/  LOP3.LUT R34, R34, 0xff, RZ, 0xc0, !PT ;  /* 0x000000ff22227812 */ /* 0x020fe200078ec0ff */
[----:B------:R-:W-:Y:S01]  /*5af0*/  BSSY B1, `(.L_x_41) ;  /* 0x0000013000017945 */ /* 0x000fe20003800000 */
[----:B------:R-:W-:Y:S02]  /*5b00*/  IADD3 R45, P2, R43, 0x8, RZ ;  /* 0x000000082b2d7810 */ /* 0x000fe40007f5e0ff */
[----:B------:R-:W-:-:S03]  /*5b10*/  F2FP.F16.E4M3.UNPACK_B R34, R34 ;  /* 0x00000022ff22723e */ /* 0x000fc600020006ff */
[----:B--2---:R-:W-:Y:S01]  /*5b20*/  IMAD.X R35, RZ, RZ, R39, P2 ;  /* 0x000000ffff237224 */ /* 0x004fe200010e0627 */
[----:B------:R-:W-:Y:S01]  /*5b30*/  ISETP.GE.AND P2, PT, R41, 0x9, PT ;  /* 0x000000092900780c */ /* 0x000fe20003f46270 */
[----:B------:R-:W-:Y:S02]  /*5b40*/  HADD2.F32 R34, -RZ, R34.H0_H0 ;  /* 0x20000022ff227230 */ /* 0x000fe40000004100 */
[----:B------:R-:W-:Y:S01]  /*5b50*/  IMAD R46, R35, UR6, RZ ;  /* 0x00000006232e7c24 */ /* 0x000fe2000f8e02ff */
[----:B------:R-:W-:Y:S02]  /*5b60*/  ISETP.LT.OR P5, PT, R42, 0x1, !P2 ;  /* 0x000000012a00780c */ /* 0x000fe400057a1670 */
[----:B------:R-:W-:Y:S01]  /*5b70*/  FMUL R44, R34, UR21 ;  /* 0x00000015222c7c20 */ /* 0x000fe20008400000 */
[----:B------:R-:W-:-:S04]  /*5b80*/  IMAD.WIDE.U32 R34, R45, UR6, R36 ;  /* 0x000000062d227c25 */ /* 0x000fc8000f8e0024 */
[----:B------:R-:W-:Y:S01]  /*5b90*/  FFMA R44, R227, UR20, R44 ;  /* 0x00000014e32c7c23 */ /* 0x000fe2000800002c */
[----:B------:R-:W-:Y:S01]  /*5ba0*/  IMAD R45, R45, UR7, R46 ;  /* 0x000000072d2d7c24 */ /* 0x000fe2000f8e022e */
[----:B------:R-:W-:-:S03]  /*5bb0*/  IADD3 R34, P6, R34, UR10, RZ ;  /* 0x0000000a22227c10 */ /* 0x000fc6000ffde0ff */
[----:B------:R-:W-:Y:S02]  /*5bc0*/  F2FP.SATFINITE.E4M3.F32.PACK_AB_MERGE_C R47, RZ, R44, RZ ;  /* 0x0000002cff2f723e */ /* 0x000fe400048070ff */
[----:B------:R-:W-:Y:S02]  /*5bd0*/  IADD3.X R35, R35, UR11, R45, P6, !PT ;  /* 0x0000000b23237c10 */ /* 0x000fe4000b7fe42d */
[----:B------:R-:W-:Y:S01]  /*5be0*/  PRMT R44, RZ, 0x7610, R44 ;  /* 0x00007610ff2c7816 */ /* 0x000fe2000000002c */
[----:B------:R2:W-:Y:S01]  /*5bf0*/  @!P3 STG.E.U8 desc[UR14][R24.64+0x1], R47 ;  /* 0x0000012f1800b986 */ /* 0x0005e2000c10110e */
[----:B------:R-:W-:Y:S05]  /*5c00*/  @P5 BRA `(.L_x_42) ;  /* 0x0000000000045947 */ /* 0x000fea0003800000 */
[----:B------:R4:W5:Y:S02]  /*5c10*/  LDG.E.U8 R44, desc[UR14][R34.64] ;  /* 0x0000000e222c7981 */ /* 0x000964000c1e1100 */
.L_x_42:
[----:B------:R-:W-:Y:S05]  /*5c20*/  BSYNC B1 ;  /* 0x0000000000017941 */ /* 0x000fea0003800000 */
.L_x_41:
        /* <DEDUP_REMOVED lines=12> */
.L_x_44:
[----:B------:R-:W-:Y:S05]  /*5cf0*/  BSYNC B1 ;  /* 0x0000000000017941 */ /* 0x000fea0003800000 */
.L_x_43:
[----:B-----5:R-:W-:Y:S01]  /*5d00*/  LOP3.LUT R44, R44, 0xff, RZ, 0xc0, !PT ;  /* 0x000000ff2c2c7812 */ /* 0x020fe200078ec0ff */
[----:B------:R-:W-:Y:S01]  /*5d10*/  BSSY B1, `(.L_x_45) ;  /* 0x000000b000017945 */ /* 0x000fe20003800000 */
[----:B------:R-:W-:Y:S02]  /*5d20*/  ISETP.LT.OR P5, PT, R42, 0x9, !P1 ;  /* 0x000000092a00780c */ /* 0x000fe40004fa1670 */
[----:B------:R-:W-:-:S05]  /*5d30*/  F2FP.F16.E4M3.UNPACK_B R44, R44 ;  /* 0x0000002cff2c723e */ /* 0x000fca00020006ff */
[----:B------:R-:W-:-:S05]  /*5d40*/  HADD2.F32 R44, -RZ, R44.H0_H0 ;  /* 0x2000002cff2c7230 */ /* 0x000fca0000004100 */
[----:B------:R-:W-:-:S04]  /*5d50*/  FMUL R44, R44, UR21 ;  /* 0x000000152c2c7c20 */ /* 0x000fc80008400000 */
[----:B------:R-:W-:-:S05]  /*5d60*/  FFMA R44, R225, UR20, R44 ;  /* 0x00000014e12c7c23 */ /* 0x000fca000800002c */
[----:B0-----:R-:W-:Y:S02]  /*5d70*/  F2FP.SATFINITE.E4M3.F32.PACK_AB_MERGE_C R45, RZ, R44, RZ ;  /* 0x0000002cff2d723e */ /* 0x001fe400048070ff */
[----:B------:R-:W-:-:S03]  /*5d80*/  PRMT R44, RZ, 0x7610, R44 ;  /* 0x00007610ff2c7816 */ /* 0x000fc6000000002c */
[----:B------:R0:W-:Y:S01]  /*5d90*/  @!P3 STG.E.U8 desc[UR14][R26.64+0x1], R45 ;  /* 0x0000012d1a00b986 */ /* 0x0001e2000c10110e */
[----:B------:R-:W-:Y:S05]  /*5da0*/  @P5 BRA `(.L_x_46) ;  /* 0x0000000000045947 */ /* 0x000fea0003800000 */
[----:B------:R0:W5:Y:S02]  /*5db0*/  LDG.E.U8 R44, desc[UR14][R32.64+0x8] ;  /* 0x0000080e202c7981 */ /* 0x000164000c1e1100 */
.L_x_46:
[----:B------:R-:W-:Y:S05]  /*5dc0*/  BSYNC B1 ;  /* 0x0000000000017941 */ /* 0x000fea0003800000 */
.L_x_45:
[----:B-----5:R-:W-:Y:S01]  /*5dd0*/  LOP3.LUT R44, R44, 0xff, RZ, 0xc0, !PT ;  /* 0x000000ff2c2c7812 */ /* 0x020fe200078ec0ff */
[----:B------:R-:W-:Y:S01]  /*5de0*/  BSSY B1, `(.L_x_47) ;  /* 0x000000b000017945 */ /* 0x000fe20003800000 */
[----:B------:R-:W-:Y:S02]  /*5df0*/  ISETP.LT.OR P3, PT, R42, 0xa, !P1 ;  /* 0x0000000a2a00780c */ /* 0x000fe40004f61670 */
[----:B------:R-:W-:-:S05]  /*5e00*/  F2FP.F16.E4M3.UNPACK_B R44, R44 ;  /* 0x0000002cff2c723e */ /* 0x000fca00020006ff */
[----:B------:R-:W-:-:S05]  /*5e10*/  HADD2.F32 R44, -RZ, R44.H0_H0 ;  /* 0x2000002cff2c7230 */ /* 0x000fca0000004100 */
[----:B0-----:R-:W-:Y:S01]  /*5e20*/  FMUL R45, R44, UR21 ;  /* 0x000000152c2d7c20 */ /* 0x001fe20008400000 */
[----:B------:R-:W-:-:S03]  /*5e30*/  PRMT R44, RZ, 0x7610, R44 ;  /* 0x00007610ff2c7816 */ /* 0x000fc6000000002c */
[----:B------:R-:W-:-:S05]  /*5e40*/  FFMA R45, R224, UR20, R45 ;  /* 0x00000014e02d7c23 */ /* 0x000fca000800002d */
[----:B------:R-:W-:-:S05]  /*5e50*/  F2FP.SATFINITE.E4M3.F32.PACK_AB_MERGE_C R45, RZ, R45, RZ ;  /* 0x0000002dff2d723e */ /* 0x000fca00048070ff */
[----:B------:R0:W-:Y:S01]  /*5e60*/  @!P5 STG.E.U8 desc[UR14][R24.64+0x8], R45 ;  /* 0x0000082d1800d986 */ /* 0x0001e2000c10110e */
[----:B------:R-:W-:Y:S05]  /*5e70*/  @P3 BRA `(.L_x_48) ;  /* 0x0000000000043947 */ /* 0x000fea0003800000 */
[----:B------:R0:W5:Y:S02]  /*5e80*/  LDG.E.U8 R44, desc[UR14][R32.64+0x9] ;  /* 0x0000090e202c7981 */ /* 0x000164000c1e1100 */
.L_x_48:
[----:B------:R-:W-:Y:S05]  /*5e90*/  BSYNC B1 ;  /* 0x0000000000017941 */ /* 0x000fea0003800000 */
.L_x_47:
        /* <DEDUP_REMOVED lines=12> */
.L_x_50:
[----:B------:R-:W-:Y:S05]  /*5f60*/  BSYNC B1 ;  /* 0x0000000000017941 */ /* 0x000fea0003800000 */
.L_x_49:
        /* <DEDUP_REMOVED lines=12> */
.L_x_52:
[----:B------:R-:W-:Y:S05]  /*6030*/  BSYNC B1 ;  /* 0x0000000000017941 */ /* 0x000fea0003800000 */
.L_x_51:
        /* <DEDUP_REMOVED lines=12> */
.L_x_54:
[----:B------:R-:W-:Y:S05]  /*6100*/  BSYNC B1 ;  /* 0x0000000000017941 */ /* 0x000fea0003800000 */
.L_x_53:
        /* <DEDUP_REMOVED lines=12> */
.L_x_56:
[----:B------:R-:W-:Y:S05]  /*61d0*/  BSYNC B1 ;  /* 0x0000000000017941 */ /* 0x000fea0003800000 */
.L_x_55:
        /* <DEDUP_REMOVED lines=12> */
.L_x_58:
[----:B------:R-:W-:Y:S05]  /*62a0*/  BSYNC B1 ;  /* 0x0000000000017941 */ /* 0x000fea0003800000 */
.L_x_57:
        /* <DEDUP_REMOVED lines=12> */
.L_x_60:
[----:B------:R-:W-:Y:S05]  /*6370*/  BSYNC B1 ;  /* 0x0000000000017941 */ /* 0x000fea0003800000 */
.L_x_59:
        /* <DEDUP_REMOVED lines=12> */
.L_x_62:
[----:B------:R-:W-:Y:S05]  /*6440*/  BSYNC B1 ;  /* 0x0000000000017941 */ /* 0x000fea0003800000 */
.L_x_61:
        /* <DEDUP_REMOVED lines=12> */
.L_x_64:
[----:B------:R-:W-:Y:S05]  /*6510*/  BSYNC B1 ;  /* 0x0000000000017941 */ /* 0x000fea0003800000 */
.L_x_63:
        /* <DEDUP_REMOVED lines=12> */
.L_x_66:
[----:B------:R-:W-:Y:S05]  /*65e0*/  BSYNC B1 ;  /* 0x0000000000017941 */ /* 0x000fea0003800000 */
.L_x_65:
        /* <DEDUP_REMOVED lines=12> */
.L_x_68:
[----:B------:R-:W-:Y:S05]  /*66b0*/  BSYNC B1 ;  /* 0x0000000000017941 */ /* 0x000fea0003800000 */
.L_x_67:
        /* <DEDUP_REMOVED lines=12> */
.L_x_70:
[----:B------:R-:W-:Y:S05]  /*6780*/  BSYNC B1 ;  /* 0x0000000000017941 */ /* 0x000fea0003800000 */
.L_x_69:
        /* <DEDUP_REMOVED lines=12> */
.L_x_72:
[----:B------:R-:W-:Y:S05]  /*6850*/  BSYNC B1 ;  /* 0x0000000000017941 */ /* 0x000fea0003800000 */
.L_x_71:
        /* <DEDUP_REMOVED lines=12> */
.L_x_74:
[----:B------:R-:W-:Y:S05]  /*6920*/  BSYNC B1 ;  /* 0x0000000000017941 */ /* 0x000fea0003800000 */
.L_x_73:
        /* <DEDUP_REMOVED lines=12> */
.L_x_76:
[----:B------:R-:W-:Y:S05]  /*69f0*/  BSYNC B1 ;  /* 0x0000000000017941 */ /* 0x000fea0003800000 */
.L_x_75:
        /* <DEDUP_REMOVED lines=12> */
.L_x_78:
[----:B------:R-:W-:Y:S05]  /*6ac0*/  BSYNC B1 ;  /* 0x0000000000017941 */ /* 0x000fea0003800000 */
.L_x_77:
        /* <DEDUP_REMOVED lines=12> */
.L_x_80:
[----:B------:R-:W-:Y:S05]  /*6b90*/  BSYNC B1 ;  /* 0x0000000000017941 */ /* 0x000fea0003800000 */
.L_x_79:
        /* <DEDUP_REMOVED lines=12> */
.L_x_82:
[----:B------:R-:W-:Y:S05]  /*6c60*/  BSYNC B1 ;  /* 0x0000000000017941 */ /* 0x000fea0003800000 */
.L_x_81:
        /* <DEDUP_REMOVED lines=12> */
.L_x_84:
[----:B------:R-:W-:Y:S05]  /*6d30*/  BSYNC B1 ;  /* 0x0000000000017941 */ /* 0x000fea0003800000 */
.L_x_83:
        /* <DEDUP_REMOVED lines=12> */
.L_x_86:
[----:B------:R-:W-:Y:S05]  /*6e00*/  BSYNC B1 ;  /* 0x0000000000017941 */ /* 0x000fea0003800000 */
.L_x_85:
        /* <DEDUP_REMOVED lines=12> */
.L_x_88:
[----:B------:R-:W-:Y:S05]  /*6ed0*/  BSYNC B1 ;  /* 0x0000000000017941 */ /* 0x000fea0003800000 */
.L_x_87:
        /* <DEDUP_REMOVED lines=12> */
.L_x_90:
[----:B------:R-:W-:Y:S05]  /*6fa0*/  BSYNC B1 ;  /* 0x0000000000017941 */ /* 0x000fea0003800000 */
.L_x_89:
        /* <DEDUP_REMOVED lines=12> */
.L_x_92:
[----:B------:R-:W-:Y:S05]  /*7070*/  BSYNC B1 ;  /* 0x0000000000017941 */ /* 0x000fea0003800000 */
.L_x_91:
        /* <DEDUP_REMOVED lines=12> */
.L_x_94:
[----:B------:R-:W-:Y:S05]  /*7140*/  BSYNC B1 ;  /* 0x0000000000017941 */ /* 0x000fea0003800000 */
.L_x_93:
        /* <DEDUP_REMOVED lines=12> */
.L_x_96:
[----:B------:R-:W-:Y:S05]  /*7210*/  BSYNC B1 ;  /* 0x0000000000017941 */ /* 0x000fea0003800000 */
.L_x_95:
        /* <DEDUP_REMOVED lines=12> */
.L_x_98:
[----:B------:R-:W-:Y:S05]  /*72e0*/  BSYNC B1 ;  /* 0x0000000000017941 */ /* 0x000fea0003800000 */
.L_x_97:
        /* <DEDUP_REMOVED lines=12> */
.L_x_100:
[----:B------:R-:W-:Y:S05]  /*73b0*/  BSYNC B1 ;  /* 0x0000000000017941 */ /* 0x000fea0003800000 */
.L_x_99:
        /* <DEDUP_REMOVED lines=12> */
.L_x_102:
[----:B------:R-:W-:Y:S05]  /*7480*/  BSYNC B1 ;  /* 0x0000000000017941 */ /* 0x000fea0003800000 */
.L_x_101:
        /* <DEDUP_REMOVED lines=12> */
.L_x_104:
[----:B------:R-:W-:Y:S05]  /*7550*/  BSYNC B1 ;  /* 0x0000000000017941 */ /* 0x000fea0003800000 */
.L_x_103:
        /* <DEDUP_REMOVED lines=12> */
.L_x_106:
[----:B------:R-:W-:Y:S05]  /*7620*/  BSYNC B1 ;  /* 0x0000000000017941 */ /* 0x000fea0003800000 */
.L_x_105:
        /* <DEDUP_REMOVED lines=12> */
.L_x_108:
[----:B------:R-:W-:Y:S05]  /*76f0*/  BSYNC B1 ;  /* 0x0000000000017941 */ /* 0x000fea0003800000 */
.L_x_107:
        /* <DEDUP_REMOVED lines=12> */
.L_x_110:
[----:B------:R-:W-:Y:S05]  /*77c0*/  BSYNC B1 ;  /* 0x0000000000017941 */ /* 0x000fea0003800000 */
.L_x_109:
        /* <DEDUP_REMOVED lines=12> */
.L_x_112:
[----:B------:R-:W-:Y:S05]  /*7890*/  BSYNC B1 ;  /* 0x0000000000017941 */ /* 0x000fea0003800000 */
.L_x_111:
        /* <DEDUP_REMOVED lines=12> */
.L_x_114:
[----:B------:R-:W-:Y:S05]  /*7960*/  BSYNC B1 ;  /* 0x0000000000017941 */ /* 0x000fea0003800000 */
.L_x_113:
        /* <DEDUP_REMOVED lines=12> */
.L_x_116:
[----:B------:R-:W-:Y:S05]  /*7a30*/  BSYNC B1 ;  /* 0x0000000000017941 */ /* 0x000fea0003800000 */
.L_x_115:
        /* <DEDUP_REMOVED lines=12> */
.L_x_118:
[----:B------:R-:W-:Y:S05]  /*7b00*/  BSYNC B1 ;  /* 0x0000000000017941 */ /* 0x000fea0003800000 */
.L_x_117:
        /* <DEDUP_REMOVED lines=12> */
.L_x_120:
[----:B------:R-:W-:Y:S05]  /*7bd0*/  BSYNC B1 ;  /* 0x0000000000017941 */ /* 0x000fea0003800000 */
.L_x_119:
        /* <DEDUP_REMOVED lines=12> */
.L_x_122:
[----:B------:R-:W-:Y:S05]  /*7ca0*/  BSYNC B1 ;  /* 0x0000000000017941 */ /* 0x000fea0003800000 */
.L_x_121:
        /* <DEDUP_REMOVED lines=12> */
.L_x_124:
[----:B------:R-:W-:Y:S05]  /*7d70*/  BSYNC B1 ;  /* 0x0000000000017941 */ /* 0x000fea0003800000 */
.L_x_123:
        /* <DEDUP_REMOVED lines=12> */
.L_x_126:
[----:B------:R-:W-:Y:S05]  /*7e40*/  BSYNC B1 ;  /* 0x0000000000017941 */ /* 0x000fea0003800000 */
.L_x_125:
        /* <DEDUP_REMOVED lines=12> */
.L_x_128:
[----:B------:R-:W-:Y:S05]  /*7f10*/  BSYNC B1 ;  /* 0x0000000000017941 */ /* 0x000fea0003800000 */
.L_x_127:
        /* <DEDUP_REMOVED lines=12> */
.L_x_130:
[----:B------:R-:W-:Y:S05]  /*7fe0*/  BSYNC B1 ;  /* 0x0000000000017941 */ /* 0x000fea0003800000 */
.L_x_129:
        /* <DEDUP_REMOVED lines=12> */
.L_x_132:
[----:B------:R-:W-:Y:S05]  /*80b0*/  BSYNC B1 ;  /* 0x0000000000017941 */ /* 0x000fea0003800000 */
.L_x_131:
        /* <DEDUP_REMOVED lines=12> */
.L_x_134:
[----:B------:R-:W-:Y:S05]  /*8180*/  BSYNC B1 ;  /* 0x0000000000017941 */ /* 0x000fea0003800000 */
.L_x_133:
        /* <DEDUP_REMOVED lines=12> */
.L_x_136:
[----:B------:R-:W-:Y:S05]  /*8250*/  BSYNC B1 ;  /* 0x0000000000017941 */ /* 0x000fea0003800000 */
.L_x_135:
        /* <DEDUP_REMOVED lines=12> */
.L_x_138:
[----:B------:R-:W-:Y:S05]  /*8320*/  BSYNC B1 ;  /* 0x0000000000017941 */ /* 0x000fea0003800000 */
.L_x_137:
        /* <DEDUP_REMOVED lines=12> */
.L_x_140:
[----:B------:R-:W-:Y:S05]  /*83f0*/  BSYNC B1 ;  /* 0x0000000000017941 */ /* 0x000fea0003800000 */
.L_x_139:
        /* <DEDUP_REMOVED lines=12> */
.L_x_142:
[----:B------:R-:W-:Y:S05]  /*84c0*/  BSYNC B1 ;  /* 0x0000000000017941 */ /* 0x000fea0003800000 */
.L_x_141:
        /* <DEDUP_REMOVED lines=12> */
.L_x_144:
[----:B------:R-:W-:Y:S05]  /*8590*/  BSYNC B1 ;  /* 0x0000000000017941 */ /* 0x000fea0003800000 */
.L_x_143:
        /* <DEDUP_REMOVED lines=12> */
.L_x_146:
[----:B------:R-:W-:Y:S05]  /*8660*/  BSYNC B1 ;  /* 0x0000000000017941 */ /* 0x000fea0003800000 */
.L_x_145:
        /* <DEDUP_REMOVED lines=12> */
.L_x_148:
[----:B------:R-:W-:Y:S05]  /*8730*/  BSYNC B1 ;  /* 0x0000000000017941 */ /* 0x000fea0003800000 */
.L_x_147:
        /* <DEDUP_REMOVED lines=12> */
.L_x_150:
[----:B------:R-:W-:Y:S05]  /*8800*/  BSYNC B1 ;  /* 0x0000000000017941 */ /* 0x000fea0003800000 */
.L_x_149:
        /* <DEDUP_REMOVED lines=12> */
.L_x_152:
[----:B------:R-:W-:Y:S05]  /*88d0*/  BSYNC B1 ;  /* 0x0000000000017941 */ /* 0x000fea0003800000 */
.L_x_151:
        /* <DEDUP_REMOVED lines=12> */
.L_x_154:
[----:B------:R-:W-:Y:S05]  /*89a0*/  BSYNC B1 ;  /* 0x0000000000017941 */ /* 0x000fea0003800000 */
.L_x_153:
        /* <DEDUP_REMOVED lines=12> */
.L_x_156:
[----:B------:R-:W-:Y:S05]  /*8a70*/  BSYNC B1 ;  /* 0x0000000000017941 */ /* 0x000fea0003800000 */
.L_x_155:
        /* <DEDUP_REMOVED lines=12> */
.L_x_158:
[----:B------:R-:W-:Y:S05]  /*8b40*/  BSYNC B1 ;  /* 0x0000000000017941 */ /* 0x000fea0003800000 */
.L_x_157:
        /* <DEDUP_REMOVED lines=12> */
.L_x_160:
[----:B------:R-:W-:Y:S05]  /*8c10*/  BSYNC B1 ;  /* 0x0000000000017941 */ /* 0x000fea0003800000 */
.L_x_159:
[----:B-----5:R-:W-:Y:S01]  /*8c20*/  LOP3.LUT R44, R44, 0xff, RZ, 0xc0, !PT ;  /* 0x000000ff2c2c7812 */ /* 0x020fe200078ec0ff */
[----:B------:R-:W-:Y:S01]  /*8c30*/  BSSY B1, `(.L_x_161) ;  /* 0x000000b000017945 */ /* 0x000fe20003800000 */
[----:B------:R-:W-:Y:S02]  /*8c40*/  ISETP.LT.OR P3, PT, R42, 0x79, !P2 ;  /* 0x000000792a00780c */ /* 0x000fe40005761670 */
[----:B------:R-:W-:Y:S02]  /*8c50*/  F2FP.F16.E4M3.UNPACK_B R44, R44 ;  /* 0x0000002cff2c723e */ /* 0x000fe400020006ff */
[----:B0--3--:R-:W-:-:S03]  /*8c60*/  PRMT R32, RZ, 0x7610, R32 ;  /* 0x00007610ff207816 */ /* 0x009fc60000000020 */
[----:B------:R-:W-:-:S05]  /*8c70*/  HADD2.F32 R44, -RZ, R44.H0_H0 ;  /* 0x2000002cff2c7230 */ /* 0x000fca0000004100 */
[----:B------:R-:W-:-:S04]  /*8c80*/  FMUL R44, R44, UR21 ;  /* 0x000000152c2c7c20 */ /* 0x000fc80008400000 */
[----:B------:R-:W-:-:S05]  /*8c90*/  FFMA R44, R167, UR20, R44 ;  /* 0x00000014a72c7c23 */ /* 0x000fca000800002c */
[----:B------:R-:W-:-:S05]  /*8ca0*/  F2FP.SATFINITE.E4M3.F32.PACK_AB_MERGE_C R33, RZ, R44, RZ ;  /* 0x0000002cff21723e */ /* 0x000fca00048070ff */
[----:B------:R0:W-:Y:S01]  /*8cb0*/  @!P1 STG.E.U8 desc[UR14][R24.64+0x79], R33 ;  /* 0x0000792118009986 */ /* 0x0001e2000c10110e */
[----:B------:R-:W-:Y:S05]  /*8cc0*/  @P3 BRA `(.L_x_162) ;  /* 0x0000000000043947 */ /* 0x000fea0003800000 */
[----:B------:R3:W5:Y:S02]  /*8cd0*/  LDG.E.U8 R32, desc[UR14][R34.64+0x78] ;  /* 0x0000780e22207981 */ /* 0x000764000c1e1100 */
.L_x_162:
[----:B------:R-:W-:Y:S05]  /*8ce0*/  BSYNC B1 ;  /* 0x0000000000017941 */ /* 0x000fea0003800000 */
.L_x_161:
[----:B-----5:R-:W-:Y:S01]  /*8cf0*/  LOP3.LUT R32, R32, 0xff, RZ, 0xc0, !PT ;  /* 0x000000ff20207812 */ /* 0x020fe200078ec0ff */
[----:B------:R-:W-:Y:S01]  /*8d00*/  BSSY B1, `(.L_x_163) ;  /* 0x000000b000017945 */ /* 0x000fe20003800000 */
[----:B------:R-:W-:Y:S02]  /*8d10*/  ISETP.LT.OR P2, PT, R42, 0x7a, !P2 ;  /* 0x0000007a2a00780c */ /* 0x000fe40005741670 */
[----:B------:R-:W-:Y:S02]  /*8d20*/  F2FP.F16.E4M3.UNPACK_B R32, R32 ;  /* 0x00000020ff20723e */ /* 0x000fe400020006ff */
[----:B0-2---:R-:W-:-:S03]  /*8d30*/  PRMT R24, RZ, 0x7610, R24 ;  /* 0x00007610ff187816 */ /* 0x005fc60000000018 */
[----:B------:R-:W-:-:S05]  /*8d40*/  HADD2.F32 R32, -RZ, R32.H0_H0 ;  /* 0x20000020ff207230 */ /* 0x000fca0000004100 */
[----:B------:R-:W-:-:S04]  /*8d50*/  FMUL R25, R32, UR21 ;  /* 0x0000001520197c20 */ /* 0x000fc80008400000 */
[----:B------:R-:W-:-:S05]  /*8d60*/  FFMA R25, R166, UR20, R25 ;  /* 0x00000014a6197c23 */ /* 0x000fca0008000019 */
[----:B------:R-:W-:-:S05]  /*8d70*/  F2FP.SATFINITE.E4M3.F32.PACK_AB_MERGE_C R25, RZ, R25, RZ ;  /* 0x00000019ff19723e */ /* 0x000fca00048070ff */
[----:B------:R0:W-:Y:S01]  /*8d80*/  @!P3 STG.E.U8 desc[UR14][R26.64+0x78], R25 ;  /* 0x000078191a00b986 */ /* 0x0001e2000c10110e */
[----:B------:R-:W-:Y:S05]  /*8d90*/  @P2 BRA `(.L_x_164) ;  /* 0x0000000000042947 */ /* 0x000fea0003800000 */
[----:B------:R2:W5:Y:S02]  /*8da0*/  LDG.E.U8 R24, desc[UR14][R34.64+0x79] ;  /* 0x0000790e22187981 */ /* 0x000564000c1e1100 */
.L_x_164:
[----:B------:R-:W-:Y:S05]  /*8db0*/  BSYNC B1 ;  /* 0x0000000000017941 */ /* 0x000fea0003800000 */
.L_x_163:
[----:B-----5:R-:W-:Y:S01]  /*8dc0*/  LOP3.LUT R24, R24, 0xff, RZ, 0xc0, !PT ;  /* 0x000000ff18187812 */ /* 0x020fe200078ec0ff */
[----:B------:R-:W-:Y:S01]  /*8dd0*/  BSSY B1, `(.L_x_165) ;  /* 0x0000013000017945 */ /* 0x000fe20003800000 */
[----:B------:R-:W-:Y:S02]  /*8de0*/  IADD3 R33, P1, R43, 0x80, RZ ;  /* 0x000000802b217810 */ /* 0x000fe40007f3e0ff */
[----:B------:R-:W-:-:S03]  /*8df0*/  F2FP.F16.E4M3.UNPACK_B R24, R24 ;  /* 0x00000018ff18723e */ /* 0x000fc600020006ff */
[----:B0-----:R-:W-:Y:S01]  /*8e00*/  IMAD.X R25, RZ, RZ, R39, P1 ;  /* 0x000000ffff197224 */ /* 0x001fe200008e0627 */
[----:B------:R-:W-:Y:S01]  /*8e10*/  ISETP.GE.AND P1, PT, R41, 0x81, PT ;  /* 0x000000812900780c */ /* 0x000fe20003f26270 */
[----:B------:R-:W-:Y:S02]  /*8e20*/  HADD2.F32 R24, -RZ, R24.H0_H0 ;  /* 0x20000018ff187230 */ /* 0x000fe40000004100 */
[----:B--234-:R-:W-:Y:S01]  /*8e30*/  IMAD R34, R25, UR6, RZ ;  /* 0x0000000619227c24 */ /* 0x01cfe2000f8e02ff */
        /* <DEDUP_REMOVED lines=12> */
.L_x_166:
[----:B------:R-:W-:Y:S05]  /*8f00*/  BSYNC B1 ;  /* 0x0000000000017941 */ /* 0x000fea0003800000 */
.L_x_165:
[----:B-----5:R-:W-:Y:S01]  /*8f10*/  LOP3.LUT R32, R32, 0xff, RZ, 0xc0, !PT ;  /* 0x000000ff20207812 */ /* 0x020fe200078ec0ff */
[----:B------:R-:W-:Y:S01]  /*8f20*/  BSSY B1, `(.L_x_167) ;  /* 0x000000b000017945 */ /* 0x000fe20003800000 */
[----:B------:R-:W-:Y:S02]  /*8f30*/  ISETP.LT.OR P3, PT, R42, 0x2, !P1 ;  /* 0x000000022a00780c */ /* 0x000fe40004f61670 */
[----:B------:R-:W-:Y:S02]  /*8f40*/  F2FP.F16.E4M3.UNPACK_B R32, R32 ;  /* 0x00000020ff20723e */ /* 0x000fe400020006ff */
[----:B0-----:R-:W-:-:S03]  /*8f50*/  PRMT R26, RZ, 0x7610, R26 ;  /* 0x00007610ff1a7816 */ /* 0x001fc6000000001a */
[----:B------:R-:W-:-:S05]  /*8f60*/  HADD2.F32 R32, -RZ, R32.H0_H0 ;  /* 0x20000020ff207230 */ /* 0x000fca0000004100 */
[----:B------:R-:W-:-:S04]  /*8f70*/  FMUL R27, R32, UR21 ;  /* 0x00000015201b7c20 */ /* 0x000fc80008400000 */
[----:B------:R-:W-:-:S05]  /*8f80*/  FFMA R27, R164, UR20, R27 ;  /* 0x00000014a41b7c23 */ /* 0x000fca000800001b */
[----:B------:R-:W-:-:S05]  /*8f90*/  F2FP.SATFINITE.E4M3.F32.PACK_AB_MERGE_C R27, RZ, R27, RZ ;  /* 0x0000001bff1b723e */ /* 0x000fca00048070ff */
[----:B------:R0:W-:Y:S01]  /*8fa0*/  @!P5 STG.E.U8 desc[UR14][R30.64], R27 ;  /* 0x0000001b1e00d986 */ /* 0x0001e2000c10110e */
[----:B------:R-:W-:Y:S05]  /*8fb0*/  @P3 BRA `(.L_x_168) ;  /* 0x0000000000043947 */ /* 0x000fea0003800000 */
[----:B------:R3:W5:Y:S02]  /*8fc0*/  LDG.E.U8 R26, desc[UR14][R24.64+0x1] ;  /* 0x0000010e181a7981 */ /* 0x000764000c1e1100 */
.L_x_168:
[----:B------:R-:W-:Y:S05]  /*8fd0*/  BSYNC B1 ;  /* 0x0000000000017941 */ /* 0x000fea0003800000 */
.L_x_167:
[----:B-----5:R-:W-:Y:S01]  /*8fe0*/  LOP3.LUT R26, R26, 0xff, RZ, 0xc0, !PT ;  /* 0x000000ff1a1a7812 */ /* 0x020fe200078ec0ff */
[----:B------:R-:W-:Y:S01]  /*8ff0*/  BSSY B1, `(.L_x_169) ;  /* 0x0000013000017945 */ /* 0x000fe20003800000 */
[----:B------:R-:W-:Y:S02]  /*9000*/  IADD3 R43, P2, R43, 0x88, RZ ;  /* 0x000000882b2b7810 */ /* 0x000fe40007f5e0ff */
[----:B------:R-:W-:Y:S02]  /*9010*/  F2FP.F16.E4M3.UNPACK_B R26, R26 ;  /* 0x0000001aff1a723e */ /* 0x000fe400020006ff */
[----:B------:R-:W-:Y:S01]  /*9020*/  PRMT R32, RZ, 0x7610, R32 ;  /* 0x00007610ff207816 */ /* 0x000fe20000000020 */
[----:B------:R-:W-:Y:S01]  /*9030*/  IMAD.X R38, RZ, RZ, R39, P2 ;  /* 0x000000ffff267224 */ /* 0x000fe200010e0627 */
[----:B------:R-:W-:Y:S01]  /*9040*/  ISETP.GE.AND P2, PT, R41, 0x89, PT ;  /* 0x000000892900780c */ /* 0x000fe20003f46270 */
[----:B------:R-:W-:Y:S02]  /*9050*/  HADD2.F32 R26, -RZ, R26.H0_H0 ;  /* 0x2000001aff1a7230 */ /* 0x000fe40000004100 */
[----:B------:R-:W-:Y:S01]  /*9060*/  IMAD R38, R38, UR6, RZ ;  /* 0x0000000626267c24 */ /* 0x000fe2000f8e02ff */
[----:B------:R-:W-:Y:S01]  /*9070*/  ISETP.LT.OR P5, PT, R42, 0x1, !P2 ;  /* 0x000000012a00780c */ /* 0x000fe200057a1670 */
[----:B------:R-:W-:-:S04]  /*9080*/  IMAD.WIDE.U32 R36, R43, UR6, R36 ;  /* 0x000000062b247c25 */ /* 0x000fc8000f8e0024 */
[----:B------:R-:W-:Y:S01]  /*9090*/  FMUL R26, R26, UR21 ;  /* 0x000000151a1a7c20 */ /* 0x000fe20008400000 */
[----:B------:R-:W-:-:S03]  /*90a0*/  IMAD R43, R43, UR7, R38 ;  /* 0x000000072b2b7c24 */ /* 0x000fc6000f8e0226 */
[----:B------:R-:W-:Y:S01]  /*90b0*/  FFMA R163, R163, UR20, R26 ;  /* 0x00000014a3a37c23 */ /* 0x000fe2000800001a */
[----:B------:R-:W-:-:S04]  /*90c0*/  IADD3 R26, P6, R36, UR10, RZ ;  /* 0x0000000a241a7c10 */ /* 0x000fc8000ffde0ff */
[----:B------:R-:W-:Y:S02]  /*90d0*/  F2FP.SATFINITE.E4M3.F32.PACK_AB_MERGE_C R163, RZ, R163, RZ ;  /* 0x000000a3ffa3723e */ /* 0x000fe400048070ff */
[----:B0-----:R-:W-:-:S03]  /*90e0*/  IADD3.X R27, R37, UR11, R43, P6, !PT ;  /* 0x0000000b251b7c10 */ /* 0x001fc6000b7fe42b */
[----:B------:R0:W-:Y:S01]  /*90f0*/  @!P3 STG.E.U8 desc[UR14][R30.64+0x1], R163 ;  /* 0x000001a31e00b986 */ /* 0x0001e2000c10110e */
[----:B------:R-:W-:Y:S05]  /*9100*/  @P5 BRA `(.L_x_170) ;  /* 0x0000000000045947 */ /* 0x000fea0003800000 */
[----:B------:R4:W5:Y:S02]  /*9110*/  LDG.E.U8 R32, desc[UR14][R26.64] ;  /* 0x0000000e1a207981 */ /* 0x000964000c1e1100 */
.L_x_170:
[----:B------:R-:W-:Y:S05]  /*9120*/  BSYNC B1 ;  /* 0x0000000000017941 */ /* 0x000fea0003800000 */
.L_x_169:
        /* <DEDUP_REMOVED lines=12> */
.L_x_172:
[----:B------:R-:W-:Y:S05]  /*91f0*/  BSYNC B1 ;  /* 0x0000000000017941 */ /* 0x000fea0003800000 */
.L_x_171:
        /* <DEDUP_REMOVED lines=12> */
.L_x_174:
[----:B------:R-:W-:Y:S05]  /*92c0*/  BSYNC B1 ;  /* 0x0000000000017941 */ /* 0x000fea0003800000 */
.L_x_173:
        /* <DEDUP_REMOVED lines=12> */
.L_x_176:
[----:B------:R-:W-:Y:S05]  /*9390*/  BSYNC B1 ;  /* 0x0000000000017941 */ /* 0x000fea0003800000 */
.L_x_175:
        /* <DEDUP_REMOVED lines=12> */
.L_x_178:
[----:B------:R-:W-:Y:S05]  /*9460*/  BSYNC B1 ;  /* 0x0000000000017941 */ /* 0x000fea0003800000 */
.L_x_177:
        /* <DEDUP_REMOVED lines=12> */
.L_x_180:
[----:B------:R-:W-:Y:S05]  /*9530*/  BSYNC B1 ;  /* 0x0000000000017941 */ /* 0x000fea0003800000 */
.L_x_179:
        /* <DEDUP_REMOVED lines=12> */
.L_x_182:
[----:B------:R-:W-:Y:S05]  /*9600*/  BSYNC B1 ;  /* 0x0000000000017941 */ /* 0x000fea0003800000 */
.L_x_181:
        /* <DEDUP_REMOVED lines=12> */
.L_x_184:
[----:B------:R-:W-:Y:S05]  /*96d0*/  BSYNC B1 ;  /* 0x0000000000017941 */ /* 0x000fea0003800000 */
.L_x_183:
        /* <DEDUP_REMOVED lines=12> */
.L_x_186:
[----:B------:R-:W-:Y:S05]  /*97a0*/  BSYNC B1 ;  /* 0x0000000000017941 */ /* 0x000fea0003800000 */
.L_x_185:
        /* <DEDUP_REMOVED lines=12> */
.L_x_188:
[----:B------:R-:W-:Y:S05]  /*9870*/  BSYNC B1 ;  /* 0x0000000000017941 */ /* 0x000fea0003800000 */
.L_x_187:
        /* <DEDUP_REMOVED lines=12> */
.L_x_190:
[----:B------:R-:W-:Y:S05]  /*9940*/  BSYNC B1 ;  /* 0x0000000000017941 */ /* 0x000fea0003800000 */
.L_x_189:
        /* <DEDUP_REMOVED lines=12> */
.L_x_192:
[----:B------:R-:W-:Y:S05]  /*9a10*/  BSYNC B1 ;  /* 0x0000000000017941 */ /* 0x000fea0003800000 */
.L_x_191:
[----:B-----5:R-:W-:Y:S01]  /*9a20*/  LOP3.LUT R32, R32, 0xff, RZ, 0xc0, !PT ;  /* 0x000000ff20207812 */ /* 0x020fe200078ec0ff */
[----:B------:R-:W-:Y:S01]  /*9a30*/  BSSY B1, `(.L_x_193) ;  /* 0x000000b000017945 */ /* 0x000fe20003800000 */
[----:B------:R-:W-:Y:S02]  /*9a40*/  ISETP.LT.OR P5, PT, R42, 0x19, !P2 ;  /* 0x000000192a00780c */ /* 0x000fe400057a1670 */
[----:B------:R-:W-:-:S05]  /*9a50*/  F2FP.F16.E4M3.UNPACK_B R32, R32 ;  /* 0x00000020ff20723e */ /* 0x000fca00020006ff */
[----:B------:R-:W-:-:S05]  /*9a60*/  HADD2.F32 R32, -RZ, R32.H0_H0 ;  /* 0x20000020ff207230 */ /* 0x000fca0000004100 */
[----:B------:R-:W-:-:S04]  /*9a70*/  FMUL R32, R32, UR21 ;  /* 0x0000001520207c20 */ /* 0x000fc80008400000 */
[----:B------:R-:W-:Y:S01]  /*9a80*/  FFMA R32, R23, UR20, R32 ;  /* 0x0000001417207c23 */ /* 0x000fe20008000020 */
[----:B------:R-:W-:-:S04]  /*9a90*/  PRMT R23, RZ, 0x7610, R23 ;  /* 0x00007610ff177816 */ /* 0x000fc80000000017 */
[----:B0-----:R-:W-:-:S05]  /*9aa0*/  F2FP.SATFINITE.E4M3.F32.PACK_AB_MERGE_C R33, RZ, R32, RZ ;  /* 0x00000020ff21723e */ /* 0x001fca00048070ff */
[----:B------:R0:W-:Y:S01]  /*9ab0*/  @!P3 STG.E.U8 desc[UR14][R30.64+0x19], R33 ;  /* 0x000019211e00b986 */ /* 0x0001e2000c10110e */
[----:B------:R-:W-:Y:S05]  /*9ac0*/  @P5 BRA `(.L_x_194) ;  /* 0x0000000000045947 */ /* 0x000fea0003800000 */
[----:B------:R0:W5:Y:S02]  /*9ad0*/  LDG.E.U8 R23, desc[UR14][R26.64+0x18] ;  /* 0x0000180e1a177981 */ /* 0x000164000c1e1100 */
.L_x_194:
[----:B------:R-:W-:Y:S05]  /*9ae0*/  BSYNC B1 ;  /* 0x0000000000017941 */ /* 0x000fea0003800000 */
.L_x_193:
        /* <DEDUP_REMOVED lines=8> */
[----:B------:R-:W-:-:S05]  /*9b70*/  F2FP.SATFINITE.E4M3.F32.PACK_AB_MERGE_C R23, RZ, R23, RZ ;  /* 0x00000017ff17723e */ /* 0x000fca00048070ff */
[----:B------:R0:W-:Y:S01]  /*9b80*/  @!P5 STG.E.U8 desc[UR14][R28.64+0x18], R23 ;  /* 0x000018171c00d986 */ /* 0x0001e2000c10110e */
[----:B------:R-:W-:Y:S05]  /*9b90*/  @P3 BRA `(.L_x_196) ;  /* 0x0000000000043947 */ /* 0x000fea0003800000 */
[----:B------:R0:W5:Y:S02]  /*9ba0*/  LDG.E.U8 R22, desc[UR14][R26.64+0x19] ;  /* 0x0000190e1a167981 */ /* 0x000164000c1e1100 */
.L_x_196:
[----:B------:R-:W-:Y:S05]  /*9bb0*/  BSYNC B1 ;  /* 0x0000000000017941 */ /* 0x000fea0003800000 */
.L_x_195:
        /* <DEDUP_REMOVED lines=12> */
.L_x_198:
[----:B------:R-:W-:Y:S05]  /*9c80*/  BSYNC B1 ;  /* 0x0000000000017941 */ /* 0x000fea0003800000 */
.L_x_197:
        /* <DEDUP_REMOVED lines=12> */
.L_x_200:
[----:B------:R-:W-:Y:S05]  /*9d50*/  BSYNC B1 ;  /* 0x0000000000017941 */ /* 0x000fea0003800000 */
.L_x_199:
        /* <DEDUP_REMOVED lines=12> */
.L_x_202:
[----:B------:R-:W-:Y:S05]  /*9e20*/  BSYNC B1 ;  /* 0x0000000000017941 */ /* 0x000fea0003800000 */
.L_x_201:
        /* <DEDUP_REMOVED lines=12> */
.L_x_204:
[----:B------:R-:W-:Y:S05]  /*9ef0*/  BSYNC B1 ;  /* 0x0000000000017941 */ /* 0x000fea0003800000 */
.L_x_203:
        /* <DEDUP_REMOVED lines=12> */
.L_x_206:
[----:B------:R-:W-:Y:S05]  /*9fc0*/  BSYNC B1 ;  /* 0x0000000000017941 */ /* 0x000fea0003800000 */
.L_x_205:
        /* <DEDUP_REMOVED lines=12> */
.L_x_208:
[----:B------:R-:W-:Y:S05]  /*a090*/  BSYNC B1 ;  /* 0x0000000000017941 */ /* 0x000fea0003800000 */
.L_x_207:
        /* <DEDUP_REMOVED lines=12> */
.L_x_210:
[----:B------:R-:W-:Y:S05]  /*a160*/  BSYNC B1 ;  /* 0x0000000000017941 */ /* 0x000fea0003800000 */
.L_x_209:
        /* <DEDUP_REMOVED lines=12> */
.L_x_212:
[----:B------:R-:W-:Y:S05]  /*a230*/  BSYNC B1 ;  /* 0x0000000000017941 */ /* 0x000fea0003800000 */
.L_x_211:
        /* <DEDUP_REMOVED lines=12> */
.L_x_214:
[----:B------:R-:W-:Y:S05]  /*a300*/  BSYNC B1 ;  /* 0x0000000000017941 */ /* 0x000fea0003800000 */
.L_x_213:
        /* <DEDUP_REMOVED lines=12> */
.L_x_216:
[----:B------:R-:W-:Y:S05]  /*a3d0*/  BSYNC B1 ;  /* 0x0000000000017941 */ /* 0x000fea0003800000 */
.L_x_215:
        /* <DEDUP_REMOVED lines=12> */
.L_x_218:
[----:B------:R-:W-:Y:S05]  /*a4a0*/  BSYNC B1 ;  /* 0x0000000000017941 */ /* 0x000fea0003800000 */
.L_x_217:
        /* <DEDUP_REMOVED lines=12> */
.L_x_220:
[----:B------:R-:W-:Y:S05]  /*a570*/  BSYNC B1 ;  /* 0x0000000000017941 */ /* 0x000fea0003800000 */
.L_x_219:
        /* <DEDUP_REMOVED lines=12> */
.L_x_222:
[----:B------:R-:W-:Y:S05]  /*a640*/  BSYNC B1 ;  /* 0x0000000000017941 */ /* 0x000fea0003800000 */
.L_x_221:
        /* <DEDUP_REMOVED lines=12> */
.L_x_224:
[----:B------:R-:W-:Y:S05]  /*a710*/  BSYNC B1 ;  /* 0x0000000000017941 */ /* 0x000fea0003800000 */
.L_x_223:
        /* <DEDUP_REMOVED lines=12> */
.L_x_226:
[----:B------:R-:W-:Y:S05]  /*a7e0*/  BSYNC B1 ;  /* 0x0000000000017941 */ /* 0x000fea0003800000 */
.L_x_225:
        /* <DEDUP_REMOVED lines=12> */
.L_x_228:
[----:B------:R-:W-:Y:S05]  /*a8b0*/  BSYNC B1 ;  /* 0x0000000000017941 */ /* 0x000fea0003800000 */
.L_x_227:
        /* <DEDUP_REMOVED lines=12> */
.L_x_230:
[----:B------:R-:W-:Y:S05]  /*a980*/  BSYNC B1 ;  /* 0x0000000000017941 */ /* 0x000fea0003800000 */
.L_x_229:
        /* <DEDUP_REMOVED lines=12> */
.L_x_232:
[----:B------:R-:W-:Y:S05]  /*aa50*/  BSYNC B1 ;  /* 0x0000000000017941 */ /* 0x000fea0003800000 */
.L_x_231:
        /* <DEDUP_REMOVED lines=12> */
.L_x_234:
[----:B------:R-:W-:Y:S05]  /*ab20*/  BSYNC B1 ;  /* 0x0000000000017941 */ /* 0x000fea0003800000 */
.L_x_233:
        /* <DEDUP_REMOVED lines=12> */
.L_x_236:
[----:B------:R-:W-:Y:S05]  /*abf0*/  BSYNC B1 ;  /* 0x0000000000017941 */ /* 0x000fea0003800000 */
.L_x_235:
[----:B-----5:R-:W-:Y:S01]  /*ac00*/  LOP3.LUT R2, R2, 0xff, RZ, 0xc0, !PT ;  /* 0x000000ff02027812 */ /* 0x020fe200078ec0ff */
[----:B------:R-:W-:Y:S01]  /*ac10*/  BSSY B1, `(.L_x_237) ;  /* 0x000000b000017945 */ /* 0x000fe20003800000 */
[----:B------:R-:W-:Y:S02]  /*ac20*/  ISETP.LT.OR P5, PT, R42, 0x49, !P1 ;  /* 0x000000492a00780c */ /* 0x000fe40004fa1670 */
[----:B------:R-:W-:-:S05]  /*ac30*/  F2FP.F16.E4M3.UNPACK_B R2, R2 ;  /* 0x00000002ff02723e */ /* 0x000fca00020006ff */
[----:B------:R-:W-:-:S05]  /*ac40*/  HADD2.F32 R2, -RZ, R2.H0_H0 ;  /* 0x20000002ff027230 */ /* 0x000fca0000004100 */
[----:B0-----:R-:W-:-:S04]  /*ac50*/  FMUL R3, R2, UR21 ;  /* 0x0000001502037c20 */ /* 0x001fc80008400000 */
[----:B------:R-:W-:Y:S01]  /*ac60*/  FFMA R3, R0, UR20, R3 ;  /* 0x0000001400037c23 */ /* 0x000fe20008000003 */
[----:B------:R-:W-:-:S04]  /*ac70*/  PRMT R0, RZ, 0x7610, R0 ;  /* 0x00007610ff007816 */ /* 0x000fc80000000000 */
[----:B------:R-:W-:-:S05]  /*ac80*/  F2FP.SATFINITE.E4M3.F32.PACK_AB_MERGE_C R3, RZ, R3, RZ ;  /* 0x00000003ff03723e */ /* 0x000fca00048070ff */
[----:B------:R0:W-:Y:S01]  /*ac90*/  @!P3 STG.E.U8 desc[UR14][R28.64+0x41], R3 ;  /* 0x000041031c00b986 */ /* 0x0001e2000c10110e */
[----:B------:R-:W-:Y:S05]  /*aca0*/  @P5 BRA `(.L_x_238) ;  /* 0x0000000000045947 */ /* 0x000fea0003800000 */
[----:B------:R0:W5:Y:S02]  /*acb0*/  LDG.E.U8 R0, desc[UR14][R24.64+0x48] ;  /* 0x0000480e18007981 */ /* 0x000164000c1e1100 */
.L_x_238:
[----:B------:R-:W-:Y:S05]  /*acc0*/  BSYNC B1 ;  /* 0x0000000000017941 */ /* 0x000fea0003800000 */
.L_x_237:
[----:B------:R-:W2:Y:S01]  /*acd0*/  LDL.LU R2, [R1] ;  /* 0x0000000001027983 */ /* 0x000ea20000300800 */
[----:B-----5:R-:W-:Y:S01]  /*ace0*/  LOP3.LUT R0, R0, 0xff, RZ, 0xc0, !PT ;  /* 0x000000ff00007812 */ /* 0x020fe200078ec0ff */
[----:B------:R-:W-:Y:S01]  /*acf0*/  BSSY B1, `(.L_x_239) ;  /* 0x000000b000017945 */ /* 0x000fe20003800000 */
[----:B------:R-:W-:Y:S02]  /*ad00*/  ISETP.LT.OR P3, PT, R42, 0x4a, !P1 ;  /* 0x0000004a2a00780c */ /* 0x000fe40004f61670 */
[----:B------:R-:W-:-:S05]  /*ad10*/  F2FP.F16.E4M3.UNPACK_B R0, R0 ;  /* 0x00000000ff00723e */ /* 0x000fca00020006ff */
[----:B------:R-:W-:-:S05]  /*ad20*/  HADD2.F32 R0, -RZ, R0.H0_H0 ;  /* 0x20000000ff007230 */ /* 0x000fca0000004100 */
[----:B------:R-:W-:-:S04]  /*ad30*/  FMUL R0, R0, UR21 ;  /* 0x0000001500007c20 */ /* 0x000fc80008400000 */
[----:B--2---:R-:W-:-:S05]  /*ad40*/  FFMA R0, R2, UR20, R0 ;  /* 0x0000001402007c23 */ /* 0x004fca0008000000 */
[----:B0-----:R-:W-:Y:S02]  /*ad50*/  F2FP.SATFINITE.E4M3.F32.PACK_AB_MERGE_C R3, RZ, R0, RZ ;  /* 0x00000000ff03723e */ /* 0x001fe400048070ff */
[----:B------:R-:W-:-:S03]  /*ad60*/  PRMT R0, RZ, 0x7610, R0 ;  /* 0x00007610ff007816 */ /* 0x000fc60000000000 */
[----:B------:R0:W-:Y:S01]  /*ad70*/  @!P5 STG.E.U8 desc[UR14][R30.64+0x48], R3 ;  /* 0x000048031e00d986 */ /* 0x0001e2000c10110e */
[----:B------:R-:W-:Y:S05]  /*ad80*/  @P3 BRA `(.L_x_240) ;  /* 0x0000000000043947 */ /* 0x000fea0003800000 */
[----:B------:R2:W5:Y:S02]  /*ad90*/  LDG.E.U8 R0, desc[UR14][R24.64+0x49] ;  /* 0x0000490e18007981 */ /* 0x000564000c1e1100 */
.L_x_240:
[----:B------:R-:W-:Y:S05]  /*ada0*/  BSYNC B1 ;  /* 0x0000000000017941 */ /* 0x000fea0003800000 */
.L_x_239:
[----:B------:R-:W3:Y:S01]  /*adb0*/  LDL.LU R2, [R1+0x4] ;  /* 0x0000040001027983 */ /* 0x000ee20000300800 */
[----:B-----5:R-:W-:Y:S01]  /*adc0*/  LOP3.LUT R0, R0, 0xff, RZ, 0xc0, !PT ;  /* 0x000000ff00007812 */ /* 0x020fe200078ec0ff */
[----:B------:R-:W-:Y:S01]  /*add0*/  BSSY B1, `(.L_x_241) ;  /* 0x000000b000017945 */ /* 0x000fe20003800000 */
[----:B------:R-:W-:Y:S02]  /*ade0*/  ISETP.LT.OR P5, PT, R42, 0x49, !P2 ;  /* 0x000000492a00780c */ /* 0x000fe400057a1670 */
[----:B------:R-:W-:-:S05]  /*adf0*/  F2FP.F16.E4M3.UNPACK_B R0, R0 ;  /* 0x00000000ff00723e */ /* 0x000fca00020006ff */
[----:B------:R-:W-:-:S05]  /*ae00*/  HADD2.F32 R0, -RZ, R0.H0_H0 ;  /* 0x20000000ff007230 */ /* 0x000fca0000004100 */
[----:B------:R-:W-:-:S04]  /*ae10*/  FMUL R0, R0, UR21 ;  /* 0x0000001500007c20 */ /* 0x000fc80008400000 */
[----:B---3--:R-:W-:-:S05]  /*ae20*/  FFMA R0, R2, UR20, R0 ;  /* 0x0000001402007c23 */ /* 0x008fca0008000000 */
[----:B0-----:R-:W-:Y:S02]  /*ae30*/  F2FP.SATFINITE.E4M3.F32.PACK_AB_MERGE_C R3, RZ, R0, RZ ;  /* 0x00000000ff03723e */ /* 0x001fe400048070ff */
[----:B------:R-:W-:-:S03]  /*ae40*/  PRMT R0, RZ, 0x7610, R0 ;  /* 0x00007610ff007816 */ /* 0x000fc60000000000 */
[----:B------:R0:W-:Y:S01]  /*ae50*/  @!P3 STG.E.U8 desc[UR14][R30.64+0x49], R3 ;  /* 0x000049031e00b986 */ /* 0x0001e2000c10110e */
[----:B------:R-:W-:Y:S05]  /*ae60*/  @P5 BRA `(.L_x_242) ;  /* 0x0000000000045947 */ /* 0x000fea0003800000 */
[----:B------:R3:W5:Y:S02]  /*ae70*/  LDG.E.U8 R0, desc[UR14][R26.64+0x48] ;  /* 0x0000480e1a007981 */ /* 0x000764000c1e1100 */
.L_x_242:
[----:B------:R-:W-:Y:S05]  /*ae80*/  BSYNC B1 ;  /* 0x0000000000017941 */ /* 0x000fea0003800000 */
.L_x_241:
[----:B------:R-:W2:Y:S01]  /*ae90*/  LDL.LU R2, [R1+0x8] ;  /* 0x0000080001027983 */ /* 0x000ea20000300800 */
        /* <DEDUP_REMOVED lines=12> */
.L_x_244:
[----:B------:R-:W-:Y:S05]  /*af60*/  BSYNC B1 ;  /* 0x0000000000017941 */ /* 0x000fea0003800000 */
.L_x_243:
        /* <DEDUP_REMOVED lines=13> */
.L_x_246:
[----:B------:R-:W-:Y:S05]  /*b040*/  BSYNC B1 ;  /* 0x0000000000017941 */ /* 0x000fea0003800000 */
.L_x_245:
        /* <DEDUP_REMOVED lines=13> */
.L_x_248:
[----:B------:R-:W-:Y:S05]  /*b120*/  BSYNC B1 ;  /* 0x0000000000017941 */ /* 0x000fea0003800000 */
.L_x_247:
        /* <DEDUP_REMOVED lines=13> */
.L_x_250:
[----:B------:R-:W-:Y:S05]  /*b200*/  BSYNC B1 ;  /* 0x0000000000017941 */ /* 0x000fea0003800000 */
.L_x_249:
        /* <DEDUP_REMOVED lines=13> */
.L_x_252:
[----:B------:R-:W-:Y:S05]  /*b2e0*/  BSYNC B1 ;  /* 0x0000000000017941 */ /* 0x000fea0003800000 */
.L_x_251:
        /* <DEDUP_REMOVED lines=13> */
.L_x_254:
[----:B------:R-:W-:Y:S05]  /*b3c0*/  BSYNC B1 ;  /* 0x0000000000017941 */ /* 0x000fea0003800000 */
.L_x_253:
        /* <DEDUP_REMOVED lines=13> */
.L_x_256:
[----:B------:R-:W-:Y:S05]  /*b4a0*/  BSYNC B1 ;  /* 0x0000000000017941 */ /* 0x000fea0003800000 */
.L_x_255:
        /* <DEDUP_REMOVED lines=13> */
.L_x_258:
[----:B------:R-:W-:Y:S05]  /*b580*/  BSYNC B1 ;  /* 0x0000000000017941 */ /* 0x000fea0003800000 */
.L_x_257:
        /* <DEDUP_REMOVED lines=13> */
.L_x_260:
[----:B------:R-:W-:Y:S05]  /*b660*/  BSYNC B1 ;  /* 0x0000000000017941 */ /* 0x000fea0003800000 */
.L_x_259:
        /* <DEDUP_REMOVED lines=13> */
.L_x_262:
[----:B------:R-:W-:Y:S05]  /*b740*/  BSYNC B1 ;  /* 0x0000000000017941 */ /* 0x000fea0003800000 */
.L_x_261:
        /* <DEDUP_REMOVED lines=13> */
.L_x_264:
[----:B------:R-:W-:Y:S05]  /*b820*/  BSYNC B1 ;  /* 0x0000000000017941 */ /* 0x000fea0003800000 */
.L_x_263:
        /* <DEDUP_REMOVED lines=13> */
.L_x_266:
[----:B------:R-:W-:Y:S05]  /*b900*/  BSYNC B1 ;  /* 0x0000000000017941 */ /* 0x000fea0003800000 */
.L_x_265:
        /* <DEDUP_REMOVED lines=13> */
.L_x_268:
[----:B------:R-:W-:Y:S05]  /*b9e0*/  BSYNC B1 ;  /* 0x0000000000017941 */ /* 0x000fea0003800000 */
.L_x_267:
        /* <DEDUP_REMOVED lines=13> */
.L_x_270:
[----:B------:R-:W-:Y:S05]  /*bac0*/  BSYNC B1 ;  /* 0x0000000000017941 */ /* 0x000fea0003800000 */
.L_x_269:
        /* <DEDUP_REMOVED lines=13> */
.L_x_272:
[----:B------:R-:W-:Y:S05]  /*bba0*/  BSYNC B1 ;  /* 0x0000000000017941 */ /* 0x000fea0003800000 */
.L_x_271:
        /* <DEDUP_REMOVED lines=13> */
.L_x_274:
[----:B------:R-:W-:Y:S05]  /*bc80*/  BSYNC B1 ;  /* 0x0000000000017941 */ /* 0x000fea0003800000 */
.L_x_273:
        /* <DEDUP_REMOVED lines=13> */
.L_x_276:
[----:B------:R-:W-:Y:S05]  /*bd60*/  BSYNC B1 ;  /* 0x0000000000017941 */ /* 0x000fea0003800000 */
.L_x_275:
        /* <DEDUP_REMOVED lines=13> */
.L_x_278:
[----:B------:R-:W-:Y:S05]  /*be40*/  BSYNC B1 ;  /* 0x0000000000017941 */ /* 0x000fea0003800000 */
.L_x_277:
        /* <DEDUP_REMOVED lines=13> */
.L_x_280:
[----:B------:R-:W-:Y:S05]  /*bf20*/  BSYNC B1 ;  /* 0x0000000000017941 */ /* 0x000fea0003800000 */
.L_x_279:
        /* <DEDUP_REMOVED lines=13> */
.L_x_282:
[----:B------:R-:W-:Y:S05]  /*c000*/  BSYNC B1 ;  /* 0x0000000000017941 */ /* 0x000fea0003800000 */
.L_x_281:
        /* <DEDUP_REMOVED lines=13> */
.L_x_284:
[----:B------:R-:W-:Y:S05]  /*c0e0*/  BSYNC B1 ;  /* 0x0000000000017941 */ /* 0x000fea0003800000 */
.L_x_283:
        /* <DEDUP_REMOVED lines=13> */
.L_x_286:
[----:B------:R-:W-:Y:S05]  /*c1c0*/  BSYNC B1 ;  /* 0x0000000000017941 */ /* 0x000fea0003800000 */
.L_x_285:
        /* <DEDUP_REMOVED lines=13> */
.L_x_288:
[----:B------:R-:W-:Y:S05]  /*c2a0*/  BSYNC B1 ;  /* 0x0000000000017941 */ /* 0x000fea0003800000 */
.L_x_287:
        /* <DEDUP_REMOVED lines=13> */
.L_x_290:
[----:B------:R-:W-:Y:S05]  /*c380*/  BSYNC B1 ;  /* 0x0000000000017941 */ /* 0x000fea0003800000 */
.L_x_289:
        /* <DEDUP_REMOVED lines=13> */
.L_x_292:
[----:B------:R-:W-:Y:S05]  /*c460*/  BSYNC B1 ;  /* 0x0000000000017941 */ /* 0x000fea0003800000 */
.L_x_291:
[----:B------:R-:W-:Y:S05]  /*c470*/  @P2 BRA `(.L_x_293) ;  /* 0x0000002000a42947 */ /* 0x000fea0003800000 */
[----:B------:R-:W2:Y:S01]  /*c480*/  LDL.LU R2, [R1+0x6c] ;  /* 0x00006c0001027983 */ /* 0x000ea20000300800 */
[----:B-----5:R-:W-:-:S04]  /*c490*/  LOP3.LUT R0, R0, 0xff, RZ, 0xc0, !PT ;  /* 0x000000ff00007812 */ /* 0x020fc800078ec0ff */
[----:B------:R-:W-:-:S05]  /*c4a0*/  F2FP.F16.E4M3.UNPACK_B R0, R0 ;  /* 0x00000000ff00723e */ /* 0x000fca00020006ff */
[----:B------:R-:W-:-:S05]  /*c4b0*/  HADD2.F32 R0, -RZ, R0.H0_H0 ;  /* 0x20000000ff007230 */ /* 0x000fca0000004100 */
[----:B------:R-:W-:-:S04]  /*c4c0*/  FMUL R0, R0, UR21 ;  /* 0x0000001500007c20 */ /* 0x000fc80008400000 */
[----:B--2---:R-:W-:-:S05]  /*c4d0*/  FFMA R0, R2, UR20, R0 ;  /* 0x0000001402007c23 */ /* 0x004fca0008000000 */
[----:B0-----:R-:W-:-:S05]  /*c4e0*/  F2FP.SATFINITE.E4M3.F32.PACK_AB_MERGE_C R3, RZ, R0, RZ ;  /* 0x00000000ff03723e */ /* 0x001fca00048070ff */
[----:B------:R0:W-:Y:S01]  /*c4f0*/  STG.E.U8 desc[UR14][R28.64+0x79], R3 ;  /* 0x000079031c007986 */ /* 0x0001e2000c10110e */
[----:B------:R-:W-:Y:S05]  /*c500*/  BRA `(.L_x_293) ;  /* 0x0000002000807947 */ /* 0x000fea0003800000 */
.L_x_36:
[----:B------:R-:W-:Y:S01]  /*c510*/  ISETP.GE.AND P5, PT, R41, 0x1, PT ;  /* 0x000000012900780c */ /* 0x000fe20003fa6270 */
[----:B------:R-:W-:Y:S01]  /*c520*/  FMUL R227, R227, UR20 ;  /* 0x00000014e3e37c20 */ /* 0x000fe20008400000 */
[----:B------:R-:W-:Y:S02]  /*c530*/  ISETP.GE.AND P2, PT, R41, 0x9, PT ;  /* 0x000000092900780c */ /* 0x000fe40003f46270 */
[C---:B------:R-:W-:Y:S02]  /*c540*/  ISETP.LT.OR P1, PT, R42.reuse, 0x2, !P5 ;  /* 0x000000022a00780c */ /* 0x040fe40006f21670 */
[----:B------:R-:W-:Y:S02]  /*c550*/  F2FP.SATFINITE.E4M3.F32.PACK_AB_MERGE_C R227, RZ, R227, RZ ;  /* 0x000000e3ffe3723e */ /* 0x000fe400048070ff */
[----:B------:R-:W-:Y:S01]  /*c560*/  ISETP.LT.OR P3, PT, R42, 0x1, !P5 ;  /* 0x000000012a00780c */ /* 0x000fe20006f61670 */
[----:B------:R-:W-:Y:S01]  /*c570*/  FMUL R228, R228, UR20 ;  /* 0x00000014e4e47c20 */ /* 0x000fe20008400000 */
[----:B------:R-:W-:Y:S01]  /*c580*/  ISETP.LT.OR P6, PT, R42, 0x1, !P2 ;  /* 0x000000012a00780c */ /* 0x000fe200057c1670 */
[----:B------:R-:W-:Y:S01]  /*c590*/  FMUL R225, R225, UR20 ;  /* 0x00000014e1e17c20 */ /* 0x000fe20008400000 */
[----:B------:R-:W-:-:S05]  /*c5a0*/  FMUL R226, R226, UR20 ;  /* 0x00000014e2e27c20 */ /* 0x000fca0008400000 */
[----:B------:R-:W-:Y:S01]  /*c5b0*/  @!P1 STG.E.U8 desc[UR14][R24.64+0x1], R227 ;  /* 0x000001e318009986 */ /* 0x000fe2000c10110e */
[C---:B------:R-:W-:Y:S02]  /*c5c0*/  ISETP.LT.OR P1, PT, R42.reuse, 0x2, !P2 ;  /* 0x000000022a00780c */ /* 0x040fe40005721670 */
[----:B------:R-:W-:Y:S02]  /*c5d0*/  F2FP.SATFINITE.E4M3.F32.PACK_AB_MERGE_C R33, RZ, R228, RZ ;  /* 0x000000e4ff21723e */ /* 0x000fe400048070ff */
[----:B------:R-:W-:Y:S02]  /*c5e0*/  F2FP.SATFINITE.E4M3.F32.PACK_AB_MERGE_C R225, RZ, R225, RZ ;  /* 0x000000e1ffe1723e */ /* 0x000fe400048070ff */
[----:B------:R-:W-:Y:S01]  /*c5f0*/  F2FP.SATFINITE.E4M3.F32.PACK_AB_MERGE_C R35, RZ, R226, RZ ;  /* 0x000000e2ff23723e */ /* 0x000fe200048070ff */
[----:B------:R0:W-:Y:S01]  /*c600*/  @!P3 STG.E.U8 desc[UR14][R24.64], R33 ;  /* 0x000000211800b986 */ /* 0x0001e2000c10110e */
[----:B------:R-:W-:Y:S01]  /*c610*/  ISETP.LT.OR P3, PT, R42, 0x9, !P5 ;  /* 0x000000092a00780c */ /* 0x000fe20006f61670 */
[----:B------:R-:W-:-:S02]  /*c620*/  FMUL R224, R224, UR20 ;  /* 0x00000014e0e07c20 */ /* 0x000fc40008400000 */
[----:B------:R2:W-:Y:S01]  /*c630*/  @!P6 STG.E.U8 desc[UR14][R26.64], R35 ;  /* 0x000000231a00e986 */ /* 0x0005e2000c10110e */
[----:B------:R-:W-:-:S03]  /*c640*/  ISETP.LT.OR P6, PT, R42, 0x9, !P2 ;  /* 0x000000092a00780c */ /* 0x000fc600057c1670 */
[----:B------:R-:W-:Y:S01]  /*c650*/  @!P1 STG.E.U8 desc[UR14][R26.64+0x1], R225 ;  /* 0x000001e11a009986 */ /* 0x000fe2000c10110e */
[----:B------:R-:W-:Y:S01]  /*c660*/  ISETP.LT.OR P1, PT, R42, 0xa, !P5 ;  /* 0x0000000a2a00780c */ /* 0x000fe20006f21670 */
[----:B------:R-:W-:Y:S01]  /*c670*/  FMUL R223, R223, UR20 ;  /* 0x00000014dfdf7c20 */ /* 0x000fe20008400000 */
[----:B------:R-:W-:Y:S01]  /*c680*/  FMUL R222, R222, UR20 ;  /* 0x00000014dede7c20 */ /* 0x000fe20008400000 */
[----:B------:R-:W-:Y:S01]  /*c690*/  F2FP.SATFINITE.E4M3.F32.PACK_AB_MERGE_C R37, RZ, R224, RZ ;  /* 0x000000e0ff25723e */ /* 0x000fe200048070ff */
[----:B------:R-:W-:Y:S01]  /*c6a0*/  FMUL R221, R221, UR20 ;  /* 0x00000014dddd7c20 */ /* 0x000fe20008400000 */
[----:B------:R-:W-:Y:S01]  /*c6b0*/  FMUL R220, R220, UR20 ;  /* 0x00000014dcdc7c20 */ /* 0x000fe20008400000 */
[----:B------:R-:W-:Y:S01]  /*c6c0*/  F2FP.SATFINITE.E4M3.F32.PACK_AB_MERGE_C R223, RZ, R223, RZ ;  /* 0x000000dfffdf723e */ /* 0x000fe200048070ff */
[----:B------:R-:W-:Y:S01]  /*c6d0*/  FMUL R219, R219, UR20 ;  /* 0x00000014dbdb7c20 */ /* 0x000fe20008400000 */
[----:B0-----:R-:W-:Y:S01]  /*c6e0*/  F2FP.SATFINITE.E4M3.F32.PACK_AB_MERGE_C R33, RZ, R222, RZ ;  /* 0x000000deff21723e */ /* 0x001fe200048070ff */
[----:B------:R-:W-:Y:S01]  /*c6f0*/  @!P3 STG.E.U8 desc[UR14][R24.64+0x8], R37 ;  /* 0x000008251800b986 */ /* 0x000fe2000c10110e */
[----:B------:R-:W-:-:S03]  /*c700*/  ISETP.LT.OR P3, PT, R42, 0xa, !P2 ;  /* 0x0000000a2a00780c */ /* 0x000fc60005761670 */
[----:B------:R-:W-:Y:S01]  /*c710*/  @!P1 STG.E.U8 desc[UR14][R24.64+0x9], R223 ;  /* 0x000009df18009986 */ /* 0x000fe2000c10110e */
[----:B------:R-:W-:-:S03]  /*c720*/  ISETP.LT.OR P1, PT, R42, 0x11, !P5 ;  /* 0x000000112a00780c */ /* 0x000fc60006f21670 */
[----:B------:R0:W-:Y:S01]  /*c730*/  @!P6 STG.E.U8 desc[UR14][R26.64+0x8], R33 ;  /* 0x000008211a00e986 */ /* 0x0001e2000c10110e */
[----:B------:R-:W-:Y:S02]  /*c740*/  ISETP.LT.OR P6, PT, R42, 0x12, !P5 ;  /* 0x000000122a00780c */ /* 0x000fe40006fc1670 */
[----:B------:R-:W-:Y:S01]  /*c750*/  F2FP.SATFINITE.E4M3.F32.PACK_AB_MERGE_C R221, RZ, R221, RZ ;  /* 0x000000ddffdd723e */ /* 0x000fe200048070ff */
[----:B------:R-:W-:Y:S01]  /*c760*/  FMUL R217, R217, UR20 ;  /* 0x00000014d9d97c20 */ /* 0x000fe20008400000 */
[----:B--2---:R-:W-:Y:S01]  /*c770*/  F2FP.SATFINITE.E4M3.F32.PACK_AB_MERGE_C R35, RZ, R220, RZ ;  /* 0x000000dcff23723e */ /* 0x004fe200048070ff */
[----:B------:R-:W-:Y:S01]  /*c780*/  FMUL R218, R218, UR20 ;  /* 0x00000014dada7c20 */ /* 0x000fe20008400000 */
[----:B------:R-:W-:Y:S01]  /*c790*/  F2FP.SATFINITE.E4M3.F32.PACK_AB_MERGE_C R219, RZ, R219, RZ ;  /* 0x000000dbffdb723e */ /* 0x000fe200048070ff */
[----:B------:R-:W-:Y:S01]  /*c7a0*/  @!P3 STG.E.U8 desc[UR14][R26.64+0x9], R221 ;  /* 0x000009dd1a00b986 */ /* 0x000fe2000c10110e */
[----:B------:R-:W-:-:S03]  /*c7b0*/  ISETP.LT.OR P3, PT, R42, 0x12, !P2 ;  /* 0x000000122a00780c */ /* 0x000fc60005761670 */
[----:B------:R2:W-:Y:S01]  /*c7c0*/  @!P1 STG.E.U8 desc[UR14][R24.64+0x10], R35 ;  /* 0x0000102318009986 */ /* 0x0005e2000c10110e */
[----:B------:R-:W-:-:S03]  /*c7d0*/  ISETP.LT.OR P1, PT, R42, 0x11, !P2 ;  /* 0x000000112a00780c */ /* 0x000fc60005721670 */
[----:B------:R-:W-:Y:S01]  /*c7e0*/  @!P6 STG.E.U8 desc[UR14][R24.64+0x11], R219 ;  /* 0x000011db1800e986 */ /* 0x000fe2000c10110e */
[----:B------:R-:W-:Y:S01]  /*c7f0*/  ISETP.LT.OR P6, PT, R42, 0x19, !P5 ;  /* 0x000000192a00780c */ /* 0x000fe20006fc1670 */
[----:B------:R-:W-:Y:S01]  /*c800*/  FMUL R216, R216, UR20 ;  /* 0x00000014d8d87c20 */ /* 0x000fe20008400000 */
[----:B------:R-:W-:Y:S01]  /*c810*/  F2FP.SATFINITE.E4M3.F32.PACK_AB_MERGE_C R217, RZ, R217, RZ ;  /* 0x000000d9ffd9723e */ /* 0x000fe200048070ff */
[----:B------:R-:W-:Y:S01]  /*c820*/  FMUL R215, R215, UR20 ;  /* 0x00000014d7d77c20 */ /* 0x000fe20008400000 */
[----:B0-----:R-:W-:Y:S01]  /*c830*/  F2FP.SATFINITE.E4M3.F32.PACK_AB_MERGE_C R33, RZ, R218, RZ ;  /* 0x000000daff21723e */ /* 0x001fe200048070ff */
[----:B------:R-:W-:Y:S01]  /*c840*/  FMUL R214, R214, UR20 ;  /* 0x00000014d6d67c20 */ /* 0x000fe20008400000 */
[----:B------:R-:W-:Y:S01]  /*c850*/  F2FP.SATFINITE.E4M3.F32.PACK_AB_MERGE_C R37, RZ, R216, RZ ;  /* 0x000000d8ff25723e */ /* 0x000fe200048070ff */
[----:B------:R-:W-:Y:S01]  /*c860*/  @!P3 STG.E.U8 desc[UR14][R26.64+0x11], R217 ;  /* 0x000011d91a00b986 */ /* 0x000fe2000c10110e */
[----:B------:R-:W-:-:S03]  /*c870*/  ISETP.LT.OR P3, PT, R42, 0x1a, !P5 ;  /* 0x0000001a2a00780c */ /* 0x000fc60006f61670 */
[----:B------:R0:W-:Y:S01]  /*c880*/  @!P1 STG.E.U8 desc[UR14][R26.64+0x10], R33 ;  /* 0x000010211a009986 */ /* 0x0001e2000c10110e */
[----:B------:R-:W-:-:S03]  /*c890*/  ISETP.LT.OR P1, PT, R42, 0x19, !P2 ;  /* 0x000000192a00780c */ /* 0x000fc60005721670 */
[----:B------:R3:W-:Y:S01]  /*c8a0*/  @!P6 STG.E.U8 desc[UR14][R24.64+0x18], R37 ;  /* 0x000018251800e986 */ /* 0x0007e2000c10110e */
[----:B------:R-:W-:Y:S01]  /*c8b0*/  ISETP.LT.OR P6, PT, R42, 0x1a, !P2 ;  /* 0x0000001a2a00780c */ /* 0x000fe200057c1670 */
[----:B------:R-:W-:Y:S01]  /*c8c0*/  FMUL R213, R213, UR20 ;  /* 0x00000014d5d57c20 */ /* 0x000fe20008400000 */
        /* <DEDUP_REMOVED lines=16> */
[----:B---3--:R-:W-:Y:S01]  /*c9d0*/  F2FP.SATFINITE.E4M3.F32.PACK_AB_MERGE_C R37, RZ, R210, RZ ;  /* 0x000000d2ff25723e */ /* 0x008fe200048070ff */
        /* <DEDUP_REMOVED lines=44> */
[----:B------:R-:W4:Y:S01]  /*cca0*/  LDL.LU R227, [R1+0xc] ;  /* 0x00000c0001e37983 */ /* 0x000f220000300800 */
[----:B0-----:R-:W-:Y:S02]  /*ccb0*/  F2FP.SATFINITE.E4M3.F32.PACK_AB_MERGE_C R33, RZ, R200, RZ ;  /* 0x000000c8ff21723e */ /* 0x001fe400048070ff */
[----:B---3--:R-:W-:Y:S01]  /*ccc0*/  F2FP.SATFINITE.E4M3.F32.PACK_AB_MERGE_C R37, RZ, R198, RZ ;  /* 0x000000c6ff25723e */ /* 0x008fe200048070ff */
[----:B------:R-:W-:Y:S01]  /*ccd0*/  @!P3 STG.E.U8 desc[UR14][R24.64+0x39], R199 ;  /* 0x000039c71800b986 */ /* 0x000fe2000c10110e */
[----:B------:R-:W-:-:S03]  /*cce0*/  ISETP.LT.OR P3, PT, R42, 0x3a, !P2 ;  /* 0x0000003a2a00780c */ /* 0x000fc60005761670 */
[----:B------:R-:W3:Y:S01]  /*ccf0*/  LDL.LU R226, [R1+0x8] ;  /* 0x0000080001e27983 */ /* 0x000ee20000300800 */
[----:B------:R-:W-:-:S03]  /*cd00*/  FMUL R197, R197, UR20 ;  /* 0x00000014c5c57c20 */ /* 0x000fc60008400000 */
[----:B------:R0:W-:Y:S01]  /*cd10*/  @!P1 STG.E.U8 desc[UR14][R24.64+0x38], R33 ;  /* 0x0000382118009986 */ /* 0x0001e2000c10110e */
[----:B------:R-:W-:-:S03]  /*cd20*/  ISETP.LT.OR P1, PT, R42, 0x41, !P5 ;  /* 0x000000412a00780c */ /* 0x000fc60006f21670 */
[----:B------:R-:W4:Y:S01]  /*cd30*/  LDL.LU R225, [R1+0x4] ;  /* 0x0000040001e17983 */ /* 0x000f220000300800 */
[----:B------:R-:W-:-:S03]  /*cd40*/  FMUL R196, R196, UR20 ;  /* 0x00000014c4c47c20 */ /* 0x000fc60008400000 */
[----:B------:R1:W-:Y:S01]  /*cd50*/  @!P6 STG.E.U8 desc[UR14][R26.64+0x38], R37 ;  /* 0x000038251a00e986 */ /* 0x0003e2000c10110e */
[----:B------:R-:W-:-:S03]  /*cd60*/  ISETP.LT.OR P6, PT, R42, 0x42, !P5 ;  /* 0x000000422a00780c */ /* 0x000fc60006fc1670 */
[----:B------:R-:W3:Y:S01]  /*cd70*/  LDL.LU R224, [R1] ;  /* 0x0000000001e07983 */ /* 0x000ee20000300800 */
[----:B------:R-:W-:Y:S01]  /*cd80*/  FMUL R195, R195, UR20 ;  /* 0x00000014c3c37c20 */ /* 0x000fe20008400000 */
[----:B------:R-:W-:Y:S02]  /*cd90*/  F2FP.SATFINITE.E4M3.F32.PACK_AB_MERGE_C R197, RZ, R197, RZ ;  /* 0x000000c5ffc5723e */ /* 0x000fe400048070ff */
        /* <DEDUP_REMOVED lines=14> */
[----:B0-----:R-:W-:Y:S01]  /*ce80*/  F2FP.SATFINITE.E4M3.F32.PACK_AB_MERGE_C R33, RZ, R194, RZ ;  /* 0x000000c2ff21723e */ /* 0x001fe200048070ff */
[----:B------:R-:W-:Y:S01]  /*ce90*/  FMUL R189, R189, UR20 ;  /* 0x00000014bdbd7c20 */ /* 0x000fe20008400000 */
[----:B-1----:R-:W-:Y:S01]  /*cea0*/  F2FP.SATFINITE.E4M3.F32.PACK_AB_MERGE_C R37, RZ, R192, RZ ;  /* 0x000000c0ff25723e */ /* 0x002fe200048070ff */
[----:B------:R-:W-:Y:S01]  /*ceb0*/  @!P3 STG.E.U8 desc[UR14][R26.64+0x41], R193 ;  /* 0x000041c11a00b986 */ /* 0x000fe2000c10110e */
[----:B------:R-:W-:-:S03]  /*cec0*/  ISETP.LT.OR P3, PT, R42, 0x4a, !P5 ;  /* 0x0000004a2a00780c */ /* 0x000fc60006f61670 */
[----:B------:R0:W-:Y:S01]  /*ced0*/  @!P1 STG.E.U8 desc[UR14][R26.64+0x40], R33 ;  /* 0x000040211a009986 */ /* 0x0001e2000c10110e */
        /* <DEDUP_REMOVED lines=39> */
[----:B0-----:R-:W-:Y:S01]  /*d150*/  F2FP.SATFINITE.E4M3.F32.PACK_AB_MERGE_C R33, RZ, R182, RZ ;  /* 0x000000b6ff21723e */ /* 0x001fe200048070ff */
[----:B------:R-:W-:Y:S01]  /*d160*/  FMUL R179, R179, UR20 ;  /* 0x00000014b3b37c20 */ /* 0x000fe20008400000 */
[----:B------:R-:W-:Y:S01]  /*d170*/  F2FP.SATFINITE.E4M3.F32.PACK_AB_MERGE_C R181, RZ, R181, RZ ;  /* 0x000000b5ffb5723e */ /* 0x000fe200048070ff */
[----:B------:R-:W-:Y:S01]  /*d180*/  FMUL R177, R177, UR20 ;  /* 0x00000014b1b17c20 */ /* 0x000fe20008400000 */
[----:B-1----:R-:W-:Y:S01]  /*d190*/  F2FP.SATFINITE.E4M3.F32.PACK_AB_MERGE_C R37, RZ, R180, RZ ;  /* 0x000000b4ff25723e */ /* 0x002fe200048070ff */
[----:B------:R-:W-:Y:S01]  /*d1a0*/  FMUL R178, R178, UR20 ;  /* 0x00000014b2b27c20 */ /* 0x000fe20008400000 */
[----:B------:R-:W-:Y:S01]  /*d1b0*/  FMUL R176, R176, UR20 ;  /* 0x00000014b0b07c20 */ /* 0x000fe20008400000 */
[----:B------:R0:W-:Y:S01]  /*d1c0*/  @!P1 STG.E.U8 desc[UR14][R26.64+0x58], R33 ;  /* 0x000058211a009986 */ /* 0x0001e2000c10110e */
[----:B------:R-:W-:-:S03]  /*d1d0*/  ISETP.LT.OR P1, PT, R42, 0x61, !P2 ;  /* 0x000000612a00780c */ /* 0x000fc60005721670 */
[----:B------:R-:W-:Y:S01]  /*d1e0*/  @!P3 STG.E.U8 desc[UR14][R26.64+0x59], R181 ;  /* 0x000059b51a00b986 */ /* 0x000fe2000c10110e */
[----:B------:R-:W-:-:S03]  /*d1f0*/  ISETP.LT.OR P3, PT, R42, 0x62, !P5 ;  /* 0x000000622a00780c */ /* 0x000fc60006f61670 */
[----:B------:R1:W-:Y:S01]  /*d200*/  @!P6 STG.E.U8 desc[UR14][R24.64+0x60], R37 ;  /* 0x000060251800e986 */ /* 0x0003e2000c10110e */
[----:B------:R-:W-:Y:S02]  /*d210*/  ISETP.LT.OR P6, PT, R42, 0x62, !P2 ;  /* 0x000000622a00780c */ /* 0x000fe400057c1670 */
[----:B------:R-:W-:Y:S01]  /*d220*/  F2FP.SATFINITE.E4M3.F32.PACK_AB_MERGE_C R179, RZ, R179, RZ ;  /* 0x000000b3ffb3723e */ /* 0x000fe200048070ff */
[----:B------:R-:W-:Y:S01]  /*d230*/  FMUL R175, R175, UR20 ;  /* 0x00000014afaf7c20 */ /* 0x000fe20008400000 */
[----:B------:R-:W-:Y:S01]  /*d240*/  F2FP.SATFINITE.E4M3.F32.PACK_AB_MERGE_C R177, RZ, R177, RZ ;  /* 0x000000b1ffb1723e */ /* 0x000fe200048070ff */
[----:B------:R-:W-:Y:S01]  /*d250*/  FMUL R174, R174, UR20 ;  /* 0x00000014aeae7c20 */ /* 0x000fe20008400000 */
[----:B--2---:R-:W-:Y:S01]  /*d260*/  F2FP.SATFINITE.E4M3.F32.PACK_AB_MERGE_C R35, RZ, R178, RZ ;  /* 0x000000b2ff23723e */ /* 0x004fe200048070ff */
[----:B------:R-:W-:Y:S01]  /*d270*/  FMUL R173, R173, UR20 ;  /* 0x00000014adad7c20 */ /* 0x000fe20008400000 */
[----:B------:R-:W-:Y:S01]  /*d280*/  FMUL R172, R172, UR20 ;  /* 0x00000014acac7c20 */ /* 0x000fe20008400000 */
[----:B------:R-:W-:Y:S01]  /*d290*/  @!P3 STG.E.U8 desc[UR14][R24.64+0x61], R179 ;  /* 0x000061b31800b986 */ /* 0x000fe2000c10110e */
[----:B------:R-:W-:-:S03]  /*d2a0*/  ISETP.LT.OR P3, PT, R42, 0x69, !P5 ;  /* 0x000000692a00780c */ /* 0x000fc60006f61670 */
[----:B------:R-:W-:Y:S01]  /*d2b0*/  @!P6 STG.E.U8 desc[UR14][R26.64+0x61], R177 ;  /* 0x000061b11a00e986 */ /* 0x000fe2000c10110e */
[----:B------:R-:W-:-:S03]  /*d2c0*/  ISETP.LT.OR P6, PT, R42, 0x6a, !P5 ;  /* 0x0000006a2a00780c */ /* 0x000fc60006fc1670 */
[----:B------:R2:W-:Y:S01]  /*d2d0*/  @!P1 STG.E.U8 desc[UR14][R26.64+0x60], R35 ;  /* 0x000060231a009986 */ /* 0x0005e2000c10110e */
[----:B------:R-:W-:Y:S02]  /*d2e0*/  ISETP.LT.OR P1, PT, R42, 0x69, !P2 ;  /* 0x000000692a00780c */ /* 0x000fe40005721670 */
[----:B0-----:R-:W-:Y:S01]  /*d2f0*/  F2FP.SATFINITE.E4M3.F32.PACK_AB_MERGE_C R33, RZ, R176, RZ ;  /* 0x000000b0ff21723e */ /* 0x001fe200048070ff */
[----:B------:R-:W-:Y:S01]  /*d300*/  FMUL R171, R171, UR20 ;  /* 0x00000014abab7c20 */ /* 0x000fe20008400000 */
[----:B------:R-:W-:Y:S01]  /*d310*/  F2FP.SATFINITE.E4M3.F32.PACK_AB_MERGE_C R175, RZ, R175, RZ ;  /* 0x000000afffaf723e */ /* 0x000fe200048070ff */
[----:B------:R-:W-:Y:S01]  /*d320*/  FMUL R170, R170, UR20 ;  /* 0x00000014aaaa7c20 */ /* 0x000fe20008400000 */
[----:B-1----:R-:W-:Y:S01]  /*d330*/  F2FP.SATFINITE.E4M3.F32.PACK_AB_MERGE_C R37, RZ, R174, RZ ;  /* 0x000000aeff25723e */ /* 0x002fe200048070ff */
[----:B------:R0:W-:Y:S01]  /*d340*/  @!P3 STG.E.U8 desc[UR14][R24.64+0x68], R33 ;  /* 0x000068211800b986 */ /* 0x0001e2000c10110e */
[----:B------:R-:W-:-:S03]  /*d350*/  ISETP.LT.OR P3, PT, R42, 0x6a, !P2 ;  /* 0x0000006a2a00780c */ /* 0x000fc60005761670 */
[----:B------:R-:W-:Y:S01]  /*d360*/  @!P6 STG.E.U8 desc[UR14][R24.64+0x69], R175 ;  /* 0x000069af1800e986 */ /* 0x000fe2000c10110e */
[----:B------:R-:W-:-:S03]  /*d370*/  ISETP.LT.OR P6, PT, R42, 0x71, !P5 ;  /* 0x000000712a00780c */ /* 0x000fc60006fc1670 */
[----:B------:R-:W-:Y:S01]  /*d380*/  @!P1 STG.E.U8 desc[UR14][R26.64+0x68], R37 ;  /* 0x000068251a009986 */ /* 0x000fe2000c10110e */
        /* <DEDUP_REMOVED lines=11> */
[C---:B------:R-:W-:Y:S02]  /*d440*/  ISETP.LT.OR P1, PT, R42.reuse, 0x79, !P5 ;  /* 0x000000792a00780c */ /* 0x040fe40006f21670 */
[----:B------:R-:W-:Y:S01]  /*d450*/  ISETP.LT.OR P5, PT, R42, 0x7a, !P5 ;  /* 0x0000007a2a00780c */ /* 0x000fe20006fa1670 */
[----:B------:R-:W-:Y:S01]  /*d460*/  FMUL R167, R167, UR20 ;  /* 0x00000014a7a77c20 */ /* 0x000fe20008400000 */
[----:B0-----:R-:W-:Y:S01]  /*d470*/  F2FP.SATFINITE.E4M3.F32.PACK_AB_MERGE_C R33, RZ, R170, RZ ;  /* 0x000000aaff21723e */ /* 0x001fe200048070ff */
[----:B------:R-:W-:Y:S01]  /*d480*/  FMUL R166, R166, UR20 ;  /* 0x00000014a6a67c20 */ /* 0x000fe20008400000 */
[----:B------:R-:W-:Y:S01]  /*d490*/  F2FP.SATFINITE.E4M3.F32.PACK_AB_MERGE_C R169, RZ, R169, RZ ;  /* 0x000000a9ffa9723e */ /* 0x000fe200048070ff */
[----:B------:R-:W-:Y:S01]  /*d4a0*/  FMUL R165, R165, UR20 ;  /* 0x00000014a5a57c20 */ /* 0x000fe20008400000 */
[----:B-1----:R-:W-:Y:S01]  /*d4b0*/  F2FP.SATFINITE.E4M3.F32.PACK_AB_MERGE_C R35, RZ, R168, RZ ;  /* 0x000000a8ff23723e */ /* 0x002fe200048070ff */
[----:B------:R0:W-:Y:S01]  /*d4c0*/  @!P3 STG.E.U8 desc[UR14][R26.64+0x70], R33 ;  /* 0x000070211a00b986 */ /* 0x0001e2000c10110e */
[----:B------:R-:W-:-:S03]  /*d4d0*/  F2FP.SATFINITE.E4M3.F32.PACK_AB_MERGE_C R167, RZ, R167, RZ ;  /* 0x000000a7ffa7723e */ /* 0x000fc600048070ff */
[----:B------:R-:W-:Y:S01]  /*d4e0*/  @!P6 STG.E.U8 desc[UR14][R26.64+0x71], R169 ;  /* 0x000071a91a00e986 */ /* 0x000fe2000c10110e */
[----:B------:R-:W-:-:S03]  /*d4f0*/  ISETP.LT.OR P3, PT, R42, 0x79, !P2 ;  /* 0x000000792a00780c */ /* 0x000fc60005761670 */
[----:B------:R1:W-:Y:S01]  /*d500*/  @!P1 STG.E.U8 desc[UR14][R24.64+0x78], R35 ;  /* 0x0000782318009986 */ /* 0x0003e2000c10110e */
[----:B------:R-:W-:Y:S02]  /*d510*/  ISETP.GE.AND P1, PT, R41, 0x81, PT ;  /* 0x000000812900780c */ /* 0x000fe40003f26270 */
[C---:B------:R-:W-:Y:S01]  /*d520*/  ISETP.LT.OR P2, PT, R42.reuse, 0x7a, !P2 ;  /* 0x0000007a2a00780c */ /* 0x040fe20005741670 */
[----:B------:R2:W-:Y:S01]  /*d530*/  @!P5 STG.E.U8 desc[UR14][R24.64+0x79], R167 ;  /* 0x000079a71800d986 */ /* 0x0005e2000c10110e */
[----:B------:R-:W-:Y:S01]  /*d540*/  ISETP.LT.OR P5, PT, R42, 0x1, !P1 ;  /* 0x000000012a00780c */ /* 0x000fe20004fa1670 */
[----:B------:R-:W-:Y:S01]  /*d550*/  FMUL R164, R164, UR20 ;  /* 0x00000014a4a47c20 */ /* 0x000fe20008400000 */
[----:B0-----:R-:W-:Y:S01]  /*d560*/  F2FP.SATFINITE.E4M3.F32.PACK_AB_MERGE_C R33, RZ, R166, RZ ;  /* 0x000000a6ff21723e */ /* 0x001fe200048070ff */
[----:B------:R-:W-:Y:S01]  /*d570*/  FMUL R163, R163, UR20 ;  /* 0x00000014a3a37c20 */ /* 0x000fe20008400000 */
[----:B------:R-:W-:Y:S01]  /*d580*/  ISETP.LT.OR P6, PT, R42, 0x2, !P1 ;  /* 0x000000022a00780c */ /* 0x000fe20004fc1670 */
[----:B------:R-:W-:Y:S01]  /*d590*/  FMUL R161, R161, UR20 ;  /* 0x00000014a1a17c20 */ /* 0x000fe20008400000 */
[----:B------:R-:W-:Y:S01]  /*d5a0*/  F2FP.SATFINITE.E4M3.F32.PACK_AB_MERGE_C R165, RZ, R165, RZ ;  /* 0x000000a5ffa5723e */ /* 0x000fe200048070ff */
[----:B------:R-:W-:Y:S01]  /*d5b0*/  @!P3 STG.E.U8 desc[UR14][R26.64+0x78], R33 ;  /* 0x000078211a00b986 */ /* 0x000fe2000c10110e */
[----:B-1----:R-:W-:-:S02]  /*d5c0*/  F2FP.SATFINITE.E4M3.F32.PACK_AB_MERGE_C R35, RZ, R164, RZ ;  /* 0x000000a4ff23723e */ /* 0x002fc400048070ff */
[----:B------:R-:W-:Y:S01]  /*d5d0*/  ISETP.GE.AND P3, PT, R41, 0x89, PT ;  /* 0x000000892900780c */ /* 0x000fe20003f66270 */
[----:B------:R0:W-:Y:S01]  /*d5e0*/  @!P2 STG.E.U8 desc[UR14][R26.64+0x79], R165 ;  /* 0x000079a51a00a986 */ /* 0x0001e2000c10110e */
[----:B------:R-:W-:-:S03]  /*d5f0*/  F2FP.SATFINITE.E4M3.F32.PACK_AB_MERGE_C R163, RZ, R163, RZ ;  /* 0x000000a3ffa3723e */ /* 0x000fc600048070ff */
[----:B------:R-:W-:Y:S01]  /*d600*/  @!P5 STG.E.U8 desc[UR14][R30.64], R35 ;  /* 0x000000231e00d986 */ /* 0x000fe2000c10110e */
[C---:B------:R-:W-:Y:S02]  /*d610*/  ISETP.LT.OR P5, PT, R42.reuse, 0x2, !P3 ;  /* 0x000000022a00780c */ /* 0x040fe40005fa1670 */
[C---:B------:R-:W-:Y:S01]  /*d620*/  ISETP.LT.OR P2, PT, R42.reuse, 0x1, !P3 ;  /* 0x000000012a00780c */ /* 0x040fe20005f41670 */
[----:B------:R-:W-:Y:S01]  /*d630*/  @!P6 STG.E.U8 desc[UR14][R30.64+0x1], R163 ;  /* 0x000001a31e00e986 */ /* 0x000fe2000c10110e */
[----:B------:R-:W-:Y:S01]  /*d640*/  ISETP.LT.OR P6, PT, R42, 0x9, !P1 ;  /* 0x000000092a00780c */ /* 0x000fe20004fc1670 */
[----:B------:R-:W-:Y:S01]  /*d650*/  FMUL R162, R162, UR20 ;  /* 0x00000014a2a27c20 */ /* 0x000fe20008400000 */
[----:B------:R-:W-:Y:S01]  /*d660*/  FMUL R160, R160, UR20 ;  /* 0x00000014a0a07c20 */ /* 0x000fe20008400000 */
[----:B------:R-:W-:Y:S01]  /*d670*/  F2FP.SATFINITE.E4M3.F32.PACK_AB_MERGE_C R161, RZ, R161, RZ ;  /* 0x000000a1ffa1723e */ /* 0x000fe200048070ff */
[----:B------:R-:W-:Y:S01]  /*d680*/  FMUL R159, R159, UR20 ;  /* 0x000000149f9f7c20 */ /* 0x000fe20008400000 */
[----:B------:R-:W-:Y:S01]  /*d690*/  FMUL R158, R158, UR20 ;  /* 0x000000149e9e7c20 */ /* 0x000fe20008400000 */
[----:B--2---:R-:W-:Y:S01]  /*d6a0*/  F2FP.SATFINITE.E4M3.F32.PACK_AB_MERGE_C R25, RZ, R162, RZ ;  /* 0x000000a2ff19723e */ /* 0x004fe200048070ff */
[----:B------:R-:W-:Y:S01]  /*d6b0*/  FMUL R157, R157, UR20 ;  /* 0x000000149d9d7c20 */ /* 0x000fe20008400000 */
[----:B0-----:R-:W-:Y:S01]  /*d6c0*/  F2FP.SATFINITE.E4M3.F32.PACK_AB_MERGE_C R27, RZ, R160, RZ ;  /* 0x000000a0ff1b723e */ /* 0x001fe200048070ff */
        /* <DEDUP_REMOVED lines=8> */
[----:B------:R-:W-:Y:S01]  /*d750*/  F2FP.SATFINITE.E4M3.F32.PACK_AB_MERGE_C R33, RZ, R158, RZ ;  /* 0x0000009eff21723e */ /* 0x000fe200048070ff */
        /* <DEDUP_REMOVED lines=28> */
[----:B------:R-:W-:Y:S01]  /*d920*/  @!P2 STG.E.U8 desc[UR14][R30.64+0x18], R33 ;  /* 0x000018211e00a986 */ /* 0x000fe2000c10110e */
[----:B------:R-:W-:-:S03]  /*d930*/  ISETP.LT.OR P2, PT, R42, 0x19, !P3 ;  /* 0x000000192a00780c */ /* 0x000fc60005f41670 */
[----:B------:R2:W-:Y:S01]  /*d940*/  @!P6 STG.E.U8 desc[UR14][R30.64+0x19], R23 ;  /* 0x000019171e00e986 */ /* 0x0005e2000c10110e */
[----:B------:R-:W-:Y:S01]  /*d950*/  ISETP.LT.OR P6, PT, R42, 0x21, !P1 ;  /* 0x000000212a00780c */ /* 0x000fe20004fc1670 */
[----:B------:R-:W-:Y:S01]  /*d960*/  FMUL R20, R20, UR20 ;  /* 0x0000001414147c20 */ /* 0x000fe20008400000 */
[----:B------:R-:W-:Y:S01]  /*d970*/  F2FP.SATFINITE.E4M3.F32.PACK_AB_MERGE_C R21, RZ, R21, RZ ;  /* 0x00000015ff15723e */ /* 0x000fe200048070ff */
[----:B------:R-:W-:Y:S01]  /*d980*/  FMUL R19, R19, UR20 ;  /* 0x0000001413137c20 */ /* 0x000fe20008400000 */
[----:B0-----:R-:W-:Y:S01]  /*d990*/  F2FP.SATFINITE.E4M3.F32.PACK_AB_MERGE_C R25, RZ, R22, RZ ;  /* 0x00000016ff19723e */ /* 0x001fe200048070ff */
[----:B------:R-:W-:Y:S01]  /*d9a0*/  FMUL R18, R18, UR20 ;  /* 0x0000001412127c20 */ /* 0x000fe20008400000 */
[----:B-1----:R-:W-:Y:S01]  /*d9b0*/  F2FP.SATFINITE.E4M3.F32.PACK_AB_MERGE_C R27, RZ, R20, RZ ;  /* 0x00000014ff1b723e */ /* 0x002fe200048070ff */
[----:B------:R0:W-:Y:S01]  /*d9c0*/  @!P5 STG.E.U8 desc[UR14][R28.64+0x19], R21 ;  /* 0x000019151c00d986 */ /* 0x0001e2000c10110e */
[----:B------:R-:W-:-:S03]  /*d9d0*/  ISETP.LT.OR P5, PT, R42, 0x22, !P1 ;  /* 0x000000222a00780c */ /* 0x000fc60004fa1670 */
[----:B------:R-:W-:Y:S01]  /*d9e0*/  @!P2 STG.E.U8 desc[UR14][R28.64+0x18], R25 ;  /* 0x000018191c00a986 */ /* 0x000fe2000c10110e */
[----:B------:R-:W-:-:S03]  /*d9f0*/  ISETP.LT.OR P2, PT, R42, 0x21, !P3 ;  /* 0x000000212a00780c */ /* 0x000fc60005f41670 */
[----:B------:R-:W-:Y:S01]  /*da00*/  @!P6 STG.E.U8 desc[UR14][R30.64+0x20], R27 ;  /* 0x0000201b1e00e986 */ /* 0x000fe2000c10110e */
[----:B------:R-:W-:Y:S01]  /*da10*/  ISETP.LT.OR P6, PT, R42, 0x22, !P3 ;  /* 0x000000222a00780c */ /* 0x000fe20005fc1670 */
[----:B------:R-:W-:Y:S01]  /*da20*/  FMUL R17, R17, UR20 ;  /* 0x0000001411117c20 */ /* 0x000fe20008400000 */
[----:B------:R-:W-:Y:S01]  /*da30*/  F2FP.SATFINITE.E4M3.F32.PACK_AB_MERGE_C R19, RZ, R19, RZ ;  /* 0x00000013ff13723e */ /* 0x000fe200048070ff */
[----:B------:R-:W-:Y:S01]  /*da40*/  FMUL R15, R15, UR20 ;  /* 0x000000140f0f7c20 */ /* 0x000fe20008400000 */
[----:B--2---:R-:W-:Y:S01]  /*da50*/  F2FP.SATFINITE.E4M3.F32.PACK_AB_MERGE_C R23, RZ, R18, RZ ;  /* 0x00000012ff17723e */ /* 0x004fe200048070ff */
[----:B------:R-:W-:Y:S01]  /*da60*/  FMUL R16, R16, UR20 ;  /* 0x0000001410107c20 */ /* 0x000fe20008400000 */
[----:B------:R-:W-:Y:S01]  /*da70*/  F2FP.SATFINITE.E4M3.F32.PACK_AB_MERGE_C R17, RZ, R17, RZ ;  /* 0x00000011ff11723e */ /* 0x000fe200048070ff */
[----:B------:R1:W-:Y:S01]  /*da80*/  @!P5 STG.E.U8 desc[UR14][R30.64+0x21], R19 ;  /* 0x000021131e00d986 */ /* 0x0003e2000c10110e */
        /* <DEDUP_REMOVED lines=33> */
[----:B------:R-:W4:Y:S01]  /*dca0*/  LDL.LU R222, [R1+0x14] ;  /* 0x0000140001de7983 */ /* 0x000f220000300800 */
[----:B-1----:R-:W-:-:S03]  /*dcb0*/  F2FP.SATFINITE.E4M3.F32.PACK_AB_MERGE_C R13, RZ, R8, RZ ;  /* 0x00000008ff0d723e */ /* 0x002fc600048070ff */
        /* <DEDUP_REMOVED lines=8> */
[----:B------:R-:W4:Y:S01]  /*dd40*/  LDL.LU R223, [R1+0x10] ;  /* 0x0000100001df7983 */ /* 0x000f220000300800 */
[----:B------:R-:W-:Y:S01]  /*dd50*/  FMUL R6, R6, UR20 ;  /* 0x0000001406067c20 */ /* 0x000fe20008400000 */
[----:B-----5:R-:W-:Y:S01]  /*dd60*/  FMUL R2, R2, UR20 ;  /* 0x0000001402027c20 */ /* 0x020fe20008400000 */
[----:B------:R-:W-:Y:S01]  /*dd70*/  F2FP.SATFINITE.E4M3.F32.PACK_AB_MERGE_C R5, RZ, R5, RZ ;  /* 0x00000005ff05723e */ /* 0x000fe200048070ff */
[----:B------:R1:W-:Y:S01]  /*dd80*/  @!P5 STG.E.U8 desc[UR14][R30.64+0x39], R7 ;  /* 0x000039071e00d986 */ /* 0x0003e2000c10110e */
[----:B------:R-:W-:Y:S01]  /*dd90*/  FMUL R3, R3, UR20 ;  /* 0x0000001403037c20 */ /* 0x000fe20008400000 */
[----:B--2---:R-:W-:Y:S01]  /*dda0*/  F2FP.SATFINITE.E4M3.F32.PACK_AB_MERGE_C R11, RZ, R6, RZ ;  /* 0x00000006ff0b723e */ /* 0x004fe200048070ff */
[----:B------:R-:W-:Y:S01]  /*ddb0*/  FMUL R0, R0, UR20 ;  /* 0x0000001400007c20 */ /* 0x000fe20008400000 */
[----:B------:R-:W2:Y:S01]  /*ddc0*/  LDL.LU R221, [R1+0x18] ;  /* 0x0000180001dd7983 */ /* 0x000ea20000300800 */
[----:B------:R-:W-:Y:S01]  /*ddd0*/  ISETP.LT.OR P5, PT, R42, 0x42, !P1 ;  /* 0x000000422a00780c */ /* 0x000fe20004fa1670 */
[----:B------:R-:W-:Y:S01]  /*dde0*/  FMUL R4, R4, UR20 ;  /* 0x0000001404047c20 */ /* 0x000fe20008400000 */
[----:B0-----:R-:W-:Y:S01]  /*ddf0*/  F2FP.SATFINITE.E4M3.F32.PACK_AB_MERGE_C R13, RZ, R3, RZ ;  /* 0x00000003ff0d723e */ /* 0x001fe200048070ff */
[----:B------:R0:W-:Y:S01]  /*de00*/  @!P6 STG.E.U8 desc[UR14][R28.64+0x39], R5 ;  /* 0x000039051c00e986 */ /* 0x0001e2000c10110e */
[----:B-1----:R-:W-:Y:S01]  /*de10*/  F2FP.SATFINITE.E4M3.F32.PACK_AB_MERGE_C R7, RZ, R2, RZ ;  /* 0x00000002ff07723e */ /* 0x002fe200048070ff */
[----:B---3--:R-:W-:-:S02]  /*de20*/  FMUL R2, R224, UR20 ;  /* 0x00000014e0027c20 */ /* 0x008fc40008400000 */
[----:B------:R1:W-:Y:S01]  /*de30*/  @!P2 STG.E.U8 desc[UR14][R28.64+0x38], R11 ;  /* 0x0000380b1c00a986 */ /* 0x0003e2000c10110e */
[----:B----4-:R-:W-:Y:S01]  /*de40*/  FMUL R3, R225, UR20 ;  /* 0x00000014e1037c20 */ /* 0x010fe20008400000 */
[----:B------:R-:W-:Y:S02]  /*de50*/  ISETP.LT.OR P2, PT, R42, 0x41, !P1 ;  /* 0x000000412a00780c */ /* 0x000fe40004f41670 */
[----:B------:R-:W3:Y:S01]  /*de60*/  LDL.LU R224, [R1+0x1c] ;  /* 0x00001c0001e07983 */ /* 0x000ee20000300800 */
[----:B------:R-:W-:Y:S02]  /*de70*/  F2FP.SATFINITE.E4M3.F32.PACK_AB_MERGE_C R9, RZ, R4, RZ ;  /* 0x00000004ff09723e */ /* 0x000fe400048070ff */
[----:B0-----:R-:W-:Y:S01]  /*de80*/  F2FP.SATFINITE.E4M3.F32.PACK_AB_MERGE_C R5, RZ, R0, RZ ;  /* 0x00000000ff05723e */ /* 0x001fe200048070ff */
[----:B------:R-:W4:Y:S01]  /*de90*/  LDL.LU R225, [R1+0x20] ;  /* 0x0000200001e17983 */ /* 0x000f220000300800 */
[----:B------:R-:W-:Y:S01]  /*dea0*/  FMUL R0, R226, UR20 ;  /* 0x00000014e2007c20 */ /* 0x000fe20008400000 */
[----:B------:R-:W-:-:S02]  /*deb0*/  ISETP.LT.OR P6, PT, R42, 0x41, !P3 ;  /* 0x000000412a00780c */ /* 0x000fc40005fc1670 */
[----:B-1----:R-:W-:Y:S01]  /*dec0*/  F2FP.SATFINITE.E4M3.F32.PACK_AB_MERGE_C R11, RZ, R2, RZ ;  /* 0x00000002ff0b723e */ /* 0x002fe200048070ff */
[----:B------:R-:W4:Y:S01]  /*ded0*/  LDL.LU R226, [R1+0x24] ;  /* 0x0000240001e27983 */ /* 0x000f220000300800 */
[----:B------:R-:W-:-:S03]  /*dee0*/  FMUL R2, R227, UR20 ;  /* 0x00000014e3027c20 */ /* 0x000fc60008400000 */
[----:B------:R-:W4:Y:S04]  /*def0*/  LDL.LU R227, [R1+0x28] ;  /* 0x0000280001e37983 */ /* 0x000f280000300800 */
[----:B------:R-:W-:Y:S01]  /*df00*/  @!P5 STG.E.U8 desc[UR14][R30.64+0x41], R13 ;  /* 0x0000410d1e00d986 */ /* 0x000fe2000c10110e */
[----:B------:R-:W-:-:S03]  /*df10*/  ISETP.LT.OR P5, PT, R42, 0x42, !P3 ;  /* 0x000000422a00780c */ /* 0x000fc60005fa1670 */
[----:B------:R0:W-:Y:S01]  /*df20*/  @!P2 STG.E.U8 desc[UR14][R30.64+0x40], R9 ;  /* 0x000040091e00a986 */ /* 0x0001e2000c10110e */
[----:B------:R-:W-:-:S03]  /*df30*/  ISETP.LT.OR P2, PT, R42, 0x49, !P1 ;  /* 0x000000492a00780c */ /* 0x000fc60004f41670 */
[----:B------:R1:W-:Y:S01]  /*df40*/  @!P6 STG.E.U8 desc[UR14][R28.64+0x40], R7 ;  /* 0x000040071c00e986 */ /* 0x0003e2000c10110e */
[----:B------:R-:W-:-:S03]  /*df50*/  ISETP.LT.OR P6, PT, R42, 0x4a, !P1 ;  /* 0x0000004a2a00780c */ /* 0x000fc60004fc1670 */
[----:B------:R-:W4:Y:S04]  /*df60*/  LDL.LU R220, [R1+0x2c] ;  /* 0x00002c0001dc7983 */ /* 0x000f280000300800 */
[----:B------:R2:W-:Y:S01]  /*df70*/  @!P5 STG.E.U8 desc[UR14][R28.64+0x41], R5 ;  /* 0x000041051c00d986 */ /* 0x0005e2000c10110e */
[----:B0-----:R-:W-:-:S03]  /*df80*/  F2FP.SATFINITE.E4M3.F32.PACK_AB_MERGE_C R9, RZ, R3, RZ ;  /* 0x00000003ff09723e */ /* 0x001fc600048070ff */
[----:B------:R-:W-:Y:S01]  /*df90*/  @!P2 STG.E.U8 desc[UR14][R30.64+0x48], R11 ;  /* 0x0000480b1e00a986 */ /* 0x000fe2000c10110e */
[----:B------:R-:W-:Y:S02]  /*dfa0*/  ISETP.LT.OR P2, PT, R42, 0x49, !P3 ;  /* 0x000000492a00780c */ /* 0x000fe40005f41670 */
[----:B-1----:R-:W-:Y:S02]  /*dfb0*/  F2FP.SATFINITE.E4M3.F32.PACK_AB_MERGE_C R7, RZ, R0, RZ ;  /* 0x00000000ff07723e */ /* 0x002fe400048070ff */
[----:B------:R-:W-:Y:S01]  /*dfc0*/  F2FP.SATFINITE.E4M3.F32.PACK_AB_MERGE_C R13, RZ, R2, RZ ;  /* 0x00000002ff0d723e */ /* 0x000fe200048070ff */
[----:B------:R0:W-:Y:S08]  /*dfd0*/  @!P6 STG.E.U8 desc[UR14][R30.64+0x49], R9 ;  /* 0x000049091e00e986 */ /* 0x0001f0000c10110e */
[----:B------:R1:W-:Y:S01]  /*dfe0*/  @!P2 STG.E.U8 desc[UR14][R28.64+0x48], R7 ;  /* 0x000048071c00a986 */ /* 0x0003e2000c10110e */
[----:B------:R-:W-:Y:S01]  /*dff0*/  FMUL R0, R222, UR20 ;  /* 0x00000014de007c20 */ /* 0x000fe20008400000 */
[----:B------:R-:W-:-:S02]  /*e000*/  FMUL R3, R223, UR20 ;  /* 0x00000014df037c20 */ /* 0x000fc40008400000 */
[----:B------:R-:W4:Y:S03]  /*e010*/  LDL.LU R223, [R1+0x30] ;  /* 0x0000300001df7983 */ /* 0x000f260000300800 */
[----:B--2---:R-:W-:Y:S01]  /*e020*/  F2FP.SATFINITE.E4M3.F32.PACK_AB_MERGE_C R5, RZ, R3, RZ ;  /* 0x00000003ff05723e */ /* 0x004fe200048070ff */
[----:B------:R-:W2:Y:S01]  /*e030*/  LDL.LU R222, [R1+0x34] ;  /* 0x0000340001de7983 */ /* 0x000ea20000300800 */
[----:B------:R-:W-:Y:S01]  /*e040*/  FMUL R2, R221, UR20 ;  /* 0x00000014dd027c20 */ /* 0x000fe20008400000 */
[----:B0-----:R-:W-:-:S04]  /*e050*/  F2FP.SATFINITE.E4M3.F32.PACK_AB_MERGE_C R9, RZ, R0, RZ ;  /* 0x00000000ff09723e */ /* 0x001fc800048070ff */
[----:B------:R-:W-:Y:S01]  /*e060*/  F2FP.SATFINITE.E4M3.F32.PACK_AB_MERGE_C R11, RZ, R2, RZ ;  /* 0x00000002ff0b723e */ /* 0x000fe200048070ff */
[----:B---3--:R-:W-:Y:S02]  /*e070*/  FMUL R3, R224, UR20 ;  /* 0x00000014e0037c20 */ /* 0x008fe40008400000 */
[----:B------:R-:W3:Y:S01]  /*e080*/  LDL.LU R224, [R1+0x38] ;  /* 0x0000380001e07983 */ /* 0x000ee20000300800 */
[----:B----4-:R-:W-:Y:S02]  /*e090*/  FMUL R0, R225, UR20 ;  /* 0x00000014e1007c20 */ /* 0x010fe40008400000 */
[----:B-1----:R-:W-:Y:S01]  /*e0a0*/  F2FP.SATFINITE.E4M3.F32.PACK_AB_MERGE_C R7, RZ, R3, RZ ;  /* 0x00000003ff07723e */ /* 0x002fe200048070ff */
[----:B------:R-:W4:Y:S01]  /*e0b0*/  LDL.LU R225, [R1+0x3c] ;  /* 0x00003c0001e17983 */ /* 0x000f220000300800 */
[----:B------:R-:W-:-:S03]  /*e0c0*/  FMUL R2, R226, UR20 ;  /* 0x00000014e2027c20 */ /* 0x000fc60008400000 */
[----:B------:R-:W4:Y:S01]  /*e0d0*/  LDL.LU R226, [R1+0x40] ;  /* 0x0000400001e27983 */ /* 0x000f220000300800 */
[----:B------:R-:W-:-:S03]  /*e0e0*/  FMUL R3, R227, UR20 ;  /* 0x00000014e3037c20 */ /* 0x000fc60008400000 */
[----:B------:R-:W4:Y:S01]  /*e0f0*/  LDL.LU R227, [R1+0x44] ;  /* 0x0000440001e37983 */ /* 0x000f220000300800 */
[C---:B------:R-:W-:Y:S02]  /*e100*/  ISETP.LT.OR P5, PT, R42.reuse, 0x4a, !P3 ;  /* 0x0000004a2a00780c */ /* 0x040fe40005fa1670 */
[C---:B------:R-:W-:Y:S01]  /*e110*/  ISETP.LT.OR P6, PT, R42.reuse, 0x51, !P1 ;  /* 0x000000512a00780c */ /* 0x040fe20004fc1670 */
[----:B------:R-:W4:Y:S01]  /*e120*/  LDL.LU R218, [R1+0x48] ;  /* 0x0000480001da7983 */ /* 0x000f220000300800 */
[----:B------:R-:W-:-:S03]  /*e130*/  ISETP.LT.OR P2, PT, R42, 0x51, !P3 ;  /* 0x000000512a00780c */ /* 0x000fc60005f41670 */
[----:B------:R-:W4:Y:S04]  /*e140*/  LDL.LU R219, [R1+0x4c] ;  /* 0x00004c0001db7983 */ /* 0x000f280000300800 */
[----:B------:R-:W4:Y:S04]  /*e150*/  LDL.LU R221, [R1+0x50] ;  /* 0x0000500001dd7983 */ /* 0x000f280000300800 */
[----:B------:R0:W-:Y:S01]  /*e160*/  @!P5 STG.E.U8 desc[UR14][R28.64+0x49], R13 ;  /* 0x0000490d1c00d986 */ /* 0x0001e2000c10110e */
[----:B------:R-:W-:-:S03]  /*e170*/  ISETP.LT.OR P5, PT, R42, 0x52, !P1 ;  /* 0x000000522a00780c */ /* 0x000fc60004fa1670 */
[----:B------:R1:W-:Y:S01]  /*e180*/  @!P6 STG.E.U8 desc[UR14][R30.64+0x50], R5 ;  /* 0x000050051e00e986 */ /* 0x0003e2000c10110e */
[----:B------:R-:W-:Y:S02]  /*e190*/  ISETP.LT.OR P6, PT, R42, 0x52, !P3 ;  /* 0x000000522a00780c */ /* 0x000fe40005fc1670 */
[----:B0-----:R-:W-:-:S07]  /*e1a0*/  F2FP.SATFINITE.E4M3.F32.PACK_AB_MERGE_C R13, RZ, R2, RZ ;  /* 0x00000002ff0d723e */ /* 0x001fce00048070ff */
[----:B------:R0:W-:Y:S01]  /*e1b0*/  @!P5 STG.E.U8 desc[UR14][R30.64+0x51], R9 ;  /* 0x000051091e00d986 */ /* 0x0001e2000c10110e */
[C---:B------:R-:W-:Y:S02]  /*e1c0*/  ISETP.LT.OR P5, PT, R42.reuse, 0x5a, !P1 ;  /* 0x0000005a2a00780c */ /* 0x040fe40004fa1670 */
[----:B-1----:R-:W-:Y:S01]  /*e1d0*/  F2FP.SATFINITE.E4M3.F32.PACK_AB_MERGE_C R5, RZ, R0, RZ ;  /* 0x00000000ff05723e */ /* 0x002fe200048070ff */
[----:B------:R-:W-:Y:S01]  /*e1e0*/  @!P2 STG.E.U8 desc[UR14][R28.64+0x50], R11 ;  /* 0x0000500b1c00a986 */ /* 0x000fe2000c10110e */
[----:B------:R-:W-:Y:S01]  /*e1f0*/  ISETP.LT.OR P2, PT, R42, 0x59, !P1 ;  /* 0x000000592a00780c */ /* 0x000fe20004f41670 */
[----:B------:R-:W-:Y:S02]  /*e200*/  FMUL R0, R220, UR20 ;  /* 0x00000014dc007c20 */ /* 0x000fe40008400000 */
[----:B------:R1:W-:Y:S01]  /*e210*/  @!P6 STG.E.U8 desc[UR14][R28.64+0x51], R7 ;  /* 0x000051071c00e986 */ /* 0x0003e2000c10110e */
[----:B------:R-:W-:-:S03]  /*e220*/  ISETP.LT.OR P6, PT, R42, 0x59, !P3 ;  /* 0x000000592a00780c */ /* 0x000fc60005fc1670 */
[----:B------:R-:W4:Y:S01]  /*e230*/  LDL.LU R220, [R1+0x54] ;  /* 0x0000540001dc7983 */ /* 0x000f220000300800 */
[----:B0-----:R-:W-:-:S03]  /*e240*/  F2FP.SATFINITE.E4M3.F32.PACK_AB_MERGE_C R9, RZ, R3, RZ ;  /* 0x00000003ff09723e */ /* 0x001fc600048070ff */
[----:B------:R-:W-:Y:S01]  /*e250*/  @!P5 STG.E.U8 desc[UR14][R30.64+0x59], R13 ;  /* 0x0000590d1e00d986 */ /* 0x000fe2000c10110e */
[----:B-1----:R-:W-:-:S03]  /*e260*/  F2FP.SATFINITE.E4M3.F32.PACK_AB_MERGE_C R7, RZ, R0, RZ ;  /* 0x00000000ff07723e */ /* 0x002fc600048070ff */
[----:B------:R0:W-:Y:S04]  /*e270*/  @!P2 STG.E.U8 desc[UR14][R30.64+0x58], R5 ;  /* 0x000058051e00a986 */ /* 0x0001e8000c10110e */
[----:B------:R1:W-:Y:S01]  /*e280*/  @!P6 STG.E.U8 desc[UR14][R28.64+0x58], R9 ;  /* 0x000058091c00e986 */ /* 0x0003e2000c10110e */
[----:B------:R-:W-:-:S03]  /*e290*/  FMUL R2, R223, UR20 ;  /* 0x00000014df027c20 */ /* 0x000fc60008400000 */
[----:B------:R-:W4:Y:S01]  /*e2a0*/  LDL.LU R223, [R1+0x58] ;  /* 0x0000580001df7983 */ /* 0x000f220000300800 */
[----:B--2---:R-:W-:Y:S01]  /*e2b0*/  FMUL R3, R222, UR20 ;  /* 0x00000014de037c20 */ /* 0x004fe20008400000 */
[----:B------:R-:W-:Y:S02]  /*e2c0*/  F2FP.SATFINITE.E4M3.F32.PACK_AB_MERGE_C R11, RZ, R2, RZ ;  /* 0x00000002ff0b723e */ /* 0x000fe400048070ff */
[----:B------:R-:W2:Y:S02]  /*e2d0*/  LDL.LU R222, [R1+0x5c] ;  /* 0x00005c0001de7983 */ /* 0x000ea40000300800 */
[----:B0-----:R-:W-:Y:S01]  /*e2e0*/  F2FP.SATFINITE.E4M3.F32.PACK_AB_MERGE_C R5, RZ, R3, RZ ;  /* 0x00000003ff05723e */ /* 0x001fe200048070ff */
[----:B---3--:R-:W-:Y:S02]  /*e2f0*/  FMUL R0, R224, UR20 ;  /* 0x00000014e0007c20 */ /* 0x008fe40008400000 */
[----:B------:R-:W3:Y:S01]  /*e300*/  LDL.LU R224, [R1+0x60] ;  /* 0x0000600001e07983 */ /* 0x000ee20000300800 */
[----:B----4-:R-:W-:-:S02]  /*e310*/  FMUL R2, R225, UR20 ;  /* 0x00000014e1027c20 */ /* 0x010fc40008400000 */
[----:B-1----:R-:W-:Y:S01]  /*e320*/  F2FP.SATFINITE.E4M3.F32.PACK_AB_MERGE_C R9, RZ, R0, RZ ;  /* 0x00000000ff09723e */ /* 0x002fe200048070ff */
[----:B------:R-:W4:Y:S01]  /*e330*/  LDL.LU R225, [R1+0x64] ;  /* 0x0000640001e17983 */ /* 0x000f220000300800 */
[----:B------:R-:W-:-:S03]  /*e340*/  FMUL R3, R226, UR20 ;  /* 0x00000014e2037c20 */ /* 0x000fc60008400000 */
[----:B------:R-:W4:Y:S01]  /*e350*/  LDL.LU R226, [R1+0x68] ;  /* 0x0000680001e27983 */ /* 0x000f220000300800 */
[----:B------:R-:W-:-:S03]  /*e360*/  FMUL R0, R227, UR20 ;  /* 0x00000014e3007c20 */ /* 0x000fc60008400000 */
[----:B------:R-:W4:Y:S01]  /*e370*/  LDL.LU R227, [R1+0x6c] ;  /* 0x00006c0001e37983 */ /* 0x000f220000300800 */
[C---:B------:R-:W-:Y:S02]  /*e380*/  ISETP.LT.OR P5, PT, R42.reuse, 0x5a, !P3 ;  /* 0x0000005a2a00780c */ /* 0x040fe40005fa1670 */
[C---:B------:R-:W-:Y:S02]  /*e390*/  ISETP.LT.OR P2, PT, R42.reuse, 0x61, !P1 ;  /* 0x000000612a00780c */ /* 0x040fe40004f41670 */
[----:B------:R-:W-:-:S09]  /*e3a0*/  ISETP.LT.OR P6, PT, R42, 0x62, !P1 ;  /* 0x000000622a00780c */ /* 0x000fd20004fc1670 */
[----:B------:R0:W-:Y:S01]  /*e3b0*/  @!P5 STG.E.U8 desc[UR14][R28.64+0x59], R7 ;  /* 0x000059071c00d986 */ /* 0x0001e2000c10110e */
[----:B------:R-:W-:-:S03]  /*e3c0*/  ISETP.LT.OR P5, PT, R42, 0x62, !P3 ;  /* 0x000000622a00780c */ /* 0x000fc60005fa1670 */
[----:B------:R-:W-:Y:S01]  /*e3d0*/  @!P2 STG.E.U8 desc[UR14][R30.64+0x60], R11 ;  /* 0x0000600b1e00a986 */ /* 0x000fe2000c10110e */
[----:B------:R-:W-:-:S03]  /*e3e0*/  ISETP.LT.OR P2, PT, R42, 0x61, !P3 ;  /* 0x000000612a00780c */ /* 0x000fc60005f41670 */
[----:B------:R1:W-:Y:S01]  /*e3f0*/  @!P6 STG.E.U8 desc[UR14][R30.64+0x61], R5 ;  /* 0x000061051e00e986 */ /* 0x0003e2000c10110e */
[----:B------:R-:W-:Y:S02]  /*e400*/  ISETP.LT.OR P6, PT, R42, 0x69, !P1 ;  /* 0x000000692a00780c */ /* 0x000fe40004fc1670 */
[----:B------:R-:W-:Y:S02]  /*e410*/  F2FP.SATFINITE.E4M3.F32.PACK_AB_MERGE_C R13, RZ, R2, RZ ;  /* 0x00000002ff0d723e */ /* 0x000fe400048070ff */
[----:B0-----:R-:W-:-:S03]  /*e420*/  F2FP.SATFINITE.E4M3.F32.PACK_AB_MERGE_C R7, RZ, R3, RZ ;  /* 0x00000003ff07723e */ /* 0x001fc600048070ff */
[----:B------:R-:W-:Y:S01]  /*e430*/  @!P5 STG.E.U8 desc[UR14][R28.64+0x61], R13 ;  /* 0x0000610d1c00d986 */ /* 0x000fe2000c10110e */
[----:B------:R-:W-:-:S03]  /*e440*/  ISETP.LT.OR P5, PT, R42, 0x6a, !P1 ;  /* 0x0000006a2a00780c */ /* 0x000fc60004fa1670 */
[----:B------:R0:W-:Y:S01]  /*e450*/  @!P2 STG.E.U8 desc[UR14][R28.64+0x60], R9 ;  /* 0x000060091c00a986 */ /* 0x0001e2000c10110e */
[----:B------:R-:W-:-:S03]  /*e460*/  ISETP.LT.OR P2, PT, R42, 0x69, !P3 ;  /* 0x000000692a00780c */ /* 0x000fc60005f41670 */
[----:B------:R0:W-:Y:S01]  /*e470*/  @!P6 STG.E.U8 desc[UR14][R30.64+0x68], R7 ;  /* 0x000068071e00e986 */ /* 0x0001e2000c10110e */
[----:B------:R-:W-:Y:S01]  /*e480*/  ISETP.LT.OR P6, PT, R42, 0x6a, !P3 ;  /* 0x0000006a2a00780c */ /* 0x000fe20005fc1670 */
[----:B------:R-:W-:Y:S01]  /*e490*/  FMUL R2, R218, UR20 ;  /* 0x00000014da027c20 */ /* 0x000fe20008400000 */
[----:B------:R-:W-:Y:S01]  /*e4a0*/  FMUL R3, R219, UR20 ;  /* 0x00000014db037c20 */ /* 0x000fe20008400000 */
[----:B-1----:R-:W-:-:S03]  /*e4b0*/  F2FP.SATFINITE.E4M3.F32.PACK_AB_MERGE_C R5, RZ, R0, RZ ;  /* 0x00000000ff05723e */ /* 0x002fc600048070ff */
[----:B------:R-:W-:Y:S02]  /*e4c0*/  F2FP.SATFINITE.E4M3.F32.PACK_AB_MERGE_C R11, RZ, R2, RZ ;  /* 0x00000002ff0b723e */ /* 0x000fe400048070ff */
[----:B0-----:R-:W-:Y:S01]  /*e4d0*/  F2FP.SATFINITE.E4M3.F32.PACK_AB_MERGE_C R9, RZ, R3, RZ ;  /* 0x00000003ff09723e */ /* 0x001fe200048070ff */
[----:B------:R-:W-:Y:S01]  /*e4e0*/  @!P5 STG.E.U8 desc[UR14][R30.64+0x69], R5 ;  /* 0x000069051e00d986 */ /* 0x000fe2000c10110e */
[----:B------:R-:W-:-:S03]  /*e4f0*/  ISETP.LT.OR P5, PT, R42, 0x71, !P3 ;  /* 0x000000712a00780c */ /* 0x000fc60005fa1670 */
[----:B------:R-:W-:Y:S01]  /*e500*/  @!P2 STG.E.U8 desc[UR14][R28.64+0x68], R11 ;  /* 0x0000680b1c00a986 */ /* 0x000fe2000c10110e */
[----:B------:R-:W-:-:S03]  /*e510*/  ISETP.LT.OR P2, PT, R42, 0x71, !P1 ;  /* 0x000000712a00780c */ /* 0x000fc60004f41670 */
[----:B------:R-:W-:Y:S01]  /*e520*/  @!P6 STG.E.U8 desc[UR14][R28.64+0x69], R9 ;  /* 0x000069091c00e986 */ /* 0x000fe2000c10110e */
[----:B------:R-:W-:Y:S01]  /*e530*/  ISETP.LT.OR P6, PT, R42, 0x72, !P1 ;  /* 0x000000722a00780c */ /* 0x000fe20004fc1670 */
[----:B------:R-:W-:Y:S01]  /*e540*/  FMUL R0, R221, UR20 ;  /* 0x00000014dd007c20 */ /* 0x000fe20008400000 */
[----:B------:R-:W-:-:S04]  /*e550*/  FMUL R2, R220, UR20 ;  /* 0x00000014dc027c20 */ /* 0x000fc80008400000 */
[----:B------:R-:W-:Y:S02]  /*e560*/  F2FP.SATFINITE.E4M3.F32.PACK_AB_MERGE_C R7, RZ, R0, RZ ;  /* 0x00000000ff07723e */ /* 0x000fe400048070ff */
[----:B------:R-:W-:-:S03]  /*e570*/  F2FP.SATFINITE.E4M3.F32.PACK_AB_MERGE_C R13, RZ, R2, RZ ;  /* 0x00000002ff0d723e */ /* 0x000fc600048070ff */
[----:B------:R0:W-:Y:S01]  /*e580*/  @!P2 STG.E.U8 desc[UR14][R30.64+0x70], R7 ;  /* 0x000070071e00a986 */ /* 0x0001e2000c10110e */
[----:B------:R-:W-:-:S03]  /*e590*/  ISETP.LT.OR P2, PT, R42, 0x79, !P1 ;  /* 0x000000792a00780c */ /* 0x000fc60004f41670 */
[----:B------:R1:W-:Y:S01]  /*e5a0*/  @!P6 STG.E.U8 desc[UR14][R30.64+0x71], R13 ;  /* 0x0000710d1e00e986 */ /* 0x0003e2000c10110e */
[C---:B------:R-:W-:Y:S02]  /*e5b0*/  ISETP.LT.OR P6, PT, R42.reuse, 0x72, !P3 ;  /* 0x000000722a00780c */ /* 0x040fe40005fc1670 */
[----:B------:R-:W-:Y:S01]  /*e5c0*/  ISETP.LT.OR P1, PT, R42, 0x7a, !P1 ;  /* 0x0000007a2a00780c */ /* 0x000fe20004f21670 */
[----:B------:R-:W-:-:S05]  /*e5d0*/  FMUL R3, R223, UR20 ;  /* 0x00000014df037c20 */ /* 0x000fca0008400000 */
[----:B------:R-:W-:Y:S01]  /*e5e0*/  F2FP.SATFINITE.E4M3.F32.PACK_AB_MERGE_C R15, RZ, R3, RZ ;  /* 0x00000003ff0f723e */ /* 0x000fe200048070ff */
[----:B--2---:R-:W-:-:S04]  /*e5f0*/  FMUL R0, R222, UR20 ;  /* 0x00000014de007c20 */ /* 0x004fc80008400000 */
[----:B------:R1:W-:Y:S01]  /*e600*/  @!P5 STG.E.U8 desc[UR14][R28.64+0x70], R15 ;  /* 0x0000700f1c00d986 */ /* 0x0003e2000c10110e */
[C---:B------:R-:W-:Y:S02]  /*e610*/  ISETP.LT.OR P5, PT, R42.reuse, 0x79, !P3 ;  /* 0x000000792a00780c */ /* 0x040fe40005fa1670 */
[----:B------:R-:W-:Y:S02]  /*e620*/  ISETP.LT.OR P3, PT, R42, 0x7a, !P3 ;  /* 0x0000007a2a00780c */ /* 0x000fe40005f61670 */
[----:B0-----:R-:W-:Y:S01]  /*e630*/  F2FP.SATFINITE.E4M3.F32.PACK_AB_MERGE_C R7, RZ, R0, RZ ;  /* 0x00000000ff07723e */ /* 0x001fe200048070ff */
[----:B---3--:R-:W-:Y:S01]  /*e640*/  FMUL R2, R224, UR20 ;  /* 0x00000014e0027c20 */ /* 0x008fe20008400000 */
[----:B----4-:R-:W-:-:S04]  /*e650*/  FMUL R3, R225, UR20 ;  /* 0x00000014e1037c20 */ /* 0x010fc80008400000 */
[----:B------:R-:W-:Y:S01]  /*e660*/  F2FP.SATFINITE.E4M3.F32.PACK_AB_MERGE_C R9, RZ, R2, RZ ;  /* 0x00000002ff09723e */ /* 0x000fe200048070ff */
[----:B------:R-:W-:Y:S01]  /*e670*/  FMUL R4, R226, UR20 ;  /* 0x00000014e2047c20 */ /* 0x000fe20008400000 */
[----:B------:R-:W-:Y:S01]  /*e680*/  FMUL R5, R227, UR20 ;  /* 0x00000014e3057c20 */ /* 0x000fe20008400000 */
[----:B------:R-:W-:-:S03]  /*e690*/  F2FP.SATFINITE.E4M3.F32.PACK_AB_MERGE_C R3, RZ, R3, RZ ;  /* 0x00000003ff03723e */ /* 0x000fc600048070ff */
[----:B------:R-:W-:Y:S02]  /*e6a0*/  F2FP.SATFINITE.E4M3.F32.PACK_AB_MERGE_C R11, RZ, R4, RZ ;  /* 0x00000004ff0b723e */ /* 0x000fe400048070ff */
[----:B------:R-:W-:Y:S01]  /*e6b0*/  F2FP.SATFINITE.E4M3.F32.PACK_AB_MERGE_C R5, RZ, R5, RZ ;  /* 0x00000005ff05723e */ /* 0x000fe200048070ff */
[----:B------:R1:W-:Y:S04]  /*e6c0*/  @!P6 STG.E.U8 desc[UR14][R28.64+0x71], R7 ;  /* 0x000071071c00e986 */ /* 0x0003e8000c10110e */
[----:B------:R1:W-:Y:S04]  /*e6d0*/  @!P2 STG.E.U8 desc[UR14][R30.64+0x78], R9 ;  /* 0x000078091e00a986 */ /* 0x0003e8000c10110e */
[----:B------:R1:W-:Y:S04]  /*e6e0*/  @!P1 STG.E.U8 desc[UR14][R30.64+0x79], R3 ;  /* 0x000079031e009986 */ /* 0x0003e8000c10110e */
[----:B------:R1:W-:Y:S04]  /*e6f0*/  @!P5 STG.E.U8 desc[UR14][R28.64+0x78], R11 ;  /* 0x0000780b1c00d986 */ /* 0x0003e8000c10110e */
[----:B------:R1:W-:Y:S02]  /*e700*/  @!P3 STG.E.U8 desc[UR14][R28.64+0x79], R5 ;  /* 0x000079051c00b986 */ /* 0x0003e4000c10110e */
.L_x_293:
[----:B------:R-:W-:Y:S05]  /*e710*/  BSYNC B0 ;  /* 0x0000000000007941 */ /* 0x000fea0003800000 */
.L_x_35:
[----:B01---5:R-:W2:Y:S04]  /*e720*/  LDL.LU R3, [R1+0x74] ;  /* 0x0000740001037983 */ /* 0x023ea80000300800 */
[----:B------:R-:W2:Y:S01]  /*e730*/  LDL.LU R2, [R1+0x78] ;  /* 0x0000780001027983 */ /* 0x000ea20000300800 */
[----:B------:R-:W-:Y:S01]  /*e740*/  ULDC UR6, c[0x0][0xc] ;  /* 0x0000030000067ab9 */ /* 0x000fe20000000800 */
[----:B------:R-:W-:Y:S01]  /*e750*/  ULDC UR7, c[0x0][0x10] ;  /* 0x0000040000077ab9 */ /* 0x000fe20000000800 */
[----:B------:R-:W2:Y:S01]  /*e760*/  LDC R5, c[0x0][0x14] ;  /* 0x00000500ff057b82 */ /* 0x000ea20000000800 */
[----:B------:R-:W-:Y:S01]  /*e770*/  UIMAD.WIDE.U32 UR6, UR6, UR7, URZ ;  /* 0x00000007060672a5 */ /* 0x000fe2000f8e003f */
[----:B------:R-:W-:Y:S01]  /*e780*/  PRMT R0, RZ, 0x7610, R0 ;  /* 0x00007610ff007816 */ /* 0x000fe20000000000 */
[----:B------:R-:W-:-:S04]  /*e790*/  UMOV UR12, 0xffffffff ;  /* 0xffffffff000c7882 */ /* 0x000fc80000000000 */
[----:B--2---:R-:W-:-:S04]  /*e7a0*/  IMAD.WIDE.U32 R2, R5, UR6, R2 ;  /* 0x0000000605027c25 */ /* 0x004fc8000f8e0002 */
[----:B------:R-:W-:Y:S01]  /*e7b0*/  IMAD R5, R5, UR7, RZ ;  /* 0x0000000705057c24 */ /* 0x000fe2000f8e02ff */
[----:B------:R-:W-:Y:S01]  /*e7c0*/  ULDC.64 UR6, c[0x0][0x650] ;  /* 0x0001940000067ab9 */ /* 0x000fe20000000a00 */
[----:B------:R-:W-:Y:S01]  /*e7d0*/  IMAD.MOV.U32 R19, RZ, RZ, R2 ;  /* 0x000000ffff137224 */ /* 0x000fe200078e0002 */
[----:B------:R-:W-:Y:S01]  /*e7e0*/  ISETP.GE.U32.AND P1, PT, R2, UR6, PT ;  /* 0x0000000602007c0c */ /* 0x000fe2000bf26070 */
[----:B------:R-:W-:Y:S02]  /*e7f0*/  IMAD.IADD R22, R3, 0x1, R5 ;  /* 0x0000000103167824 */ /* 0x000fe400078e0205 */
[----:B------:R-:W-:-:S03]  /*e800*/  IMAD.MOV.U32 R2, RZ, RZ, -0x1 ;  /* 0xffffffffff027424 */ /* 0x000fc600078e00ff */
[----:B------:R0:W-:Y:S01]  /*e810*/  STL [R1+0x74], R22 ;  /* 0x0000741601007387 */ /* 0x0001e20000100800 */
[----:B------:R-:W-:-:S03]  /*e820*/  ISETP.GE.U32.AND.EX P1, PT, R22, UR7, PT, P1 ;  /* 0x0000000716007c0c */ /* 0x000fc6000bf26110 */
[----:B------:R0:W-:Y:S04]  /*e830*/  STL [R1+0x78], R19 ;  /* 0x0000781301007387 */ /* 0x0001e80000100800 */
[----:B------:R0:W-:Y:S06]  /*e840*/  STL [R1+0x7c], R2 ;  /* 0x00007c0201007387 */ /* 0x0001ec0000100800 */
[----:B------:R-:W-:Y:S05]  /*e850*/  @P1 BRA `(.L_x_294) ;  /* 0x00000004006c1947 */ /* 0x000fea0003800000 */
[----:B------:R-:W1:Y:S01]  /*e860*/  S2R R14, SR_CTAID.X ;  /* 0x00000000000e7919 */ /* 0x000e620000002500 */
[----:B------:R-:W2:Y:S01]  /*e870*/  LDC.64 R8, c[0x0][0x628] ;  /* 0x00018a00ff087b82 */ /* 0x000ea20000000a00 */
[----:B------:R-:W-:Y:S01]  /*e880*/  ULDC UR6, c[0x0][0x150] ;  /* 0x0000540000067ab9 */ /* 0x000fe20000000800 */
[----:B------:R-:W-:Y:S01]  /*e890*/  IMAD.MOV.U32 R6, RZ, RZ, R19 ;  /* 0x000000ffff067224 */ /* 0x000fe200078e0013 */
[----:B------:R-:W0:Y:S01]  /*e8a0*/  S2R R16, SR_CTAID.Y ;  /* 0x0000000000107919 */ /* 0x000e220000002600 */
[----:B------:R-:W-:-:S04]  /*e8b0*/  IMAD.MOV.U32 R7, RZ, RZ, R22 ;  /* 0x000000ffff077224 */ /* 0x000fc800078e0016 */
[----:B------:R-:W0:Y:S08]  /*e8c0*/  LDC R17, c[0x0][0x144] ;  /* 0x00005100ff117b82 */ /* 0x000e300000000800 */
[----:B------:R-:W0:Y:S08]  /*e8d0*/  LDC R10, c[0x0][0x630] ;  /* 0x00018c00ff0a7b82 */ /* 0x000e300000000800 */
[----:B------:R-:W0:Y:S01]  /*e8e0*/  LDC.64 R12, c[0x0][0x620] ;  /* 0x00018800ff0c7b82 */ /* 0x000e220000000a00 */
[----:B--2---:R-:W-:-:S04]  /*e8f0*/  ISETP.NE.U32.AND P1, PT, R8, RZ, PT ;  /* 0x000000ff0800720c */ /* 0x004fc80003f25070 */
[----:B------:R-:W-:Y:S02]  /*e900*/  ISETP.NE.AND.EX P1, PT, R9, RZ, PT, P1 ;  /* 0x000000ff0900720c */ /* 0x000fe40003f25310 */
[----:B-1----:R-:W-:-:S05]  /*e910*/  I2FP.F32.U32 R0, R14 ;  /* 0x0000000e00007245 */ /* 0x002fca0000201000 */
[----:B------:R-:W-:-:S04]  /*e920*/  FMUL R0, R0, UR6 ;  /* 0x0000000600007c20 */ /* 0x000fc80008400000 */
[----:B------:R1:W2:Y:S02]  /*e930*/  F2I.U32.TRUNC.NTZ R15, R0 ;  /* 0x00000000000f7305 */ /* 0x0002a4000020f000 */
[----:B------:R-:W-:Y:S05]  /*e940*/  @!P1 BRA `(.L_x_295) ;  /* 0x0000000000289947 */ /* 0x000fea0003800000 */
[----:B-1----:R-:W1:Y:S02]  /*e950*/  LDC R0, c[0x0][0x634] ;  /* 0x00018d00ff007b82 */ /* 0x002e640000000800 */
[----:B-1----:R-:W-:-:S05]  /*e960*/  IADD3 R7, P1, R19, R0, RZ ;  /* 0x0000000013077210 */ /* 0x002fca0007f3e0ff */
[----:B------:R-:W-:-:S04]  /*e970*/  IMAD.X R11, RZ, RZ, R22, P1 ;  /* 0x000000ffff0b7224 */ /* 0x000fc800008e0616 */
[----:B0-----:R-:W-:-:S04]  /*e980*/  IMAD.WIDE.U32 R2, R11, R8, RZ ;  /* 0x000000080b027225 */ /* 0x001fc800078e00ff */
[----:B------:R-:W-:-:S04]  /*e990*/  IMAD.WIDE.U32 R4, P1, R7, R9, R2 ;  /* 0x0000000907047225 */ /* 0x000fc80007820002 */
[----:B------:R-:W-:-:S04]  /*e9a0*/  IMAD.WIDE.U32 R2, R7, R8, RZ ;  /* 0x0000000807027225 */ /* 0x000fc800078e00ff */
[----:B------:R-:W-:Y:S01]  /*e9b0*/  IMAD.X R7, RZ, RZ, RZ, P1 ;  /* 0x000000ffff077224 */ /* 0x000fe200008e06ff */
[----:B------:R-:W-:Y:S01]  /*e9c0*/  IADD3 RZ, P1, R3, R4, RZ ;  /* 0x0000000403ff7210 */ /* 0x000fe20007f3e0ff */
[----:B------:R-:W-:-:S04]  /*e9d0*/  IMAD.MOV.U32 R6, RZ, RZ, R5 ;  /* 0x000000ffff067224 */ /* 0x000fc800078e0005 */
[----:B------:R-:W-:-:S08]  /*e9e0*/  IMAD.WIDE.U32.X R6, R11, R9, R6, P1 ;  /* 0x000000090b067225 */ /* 0x000fd000008e0406 */
.L_x_295:
[-CC-:B0-----:R-:W-:Y:S01]  /*e9f0*/  SHF.R.U64 R24, R6, R10.reuse, R7.reuse ;  /* 0x0000000a06187219 */ /* 0x181fe20000001207 */
[----:B------:R-:W0:Y:S01]  /*ea00*/  LDC.64 R20, c[0x0][0x640] ;  /* 0x00019000ff147b82 */ /* 0x000e220000000a00 */
[----:B-1----:R-:W-:Y:S01]  /*ea10*/  SHF.R.U32.HI R0, RZ, R10, R7 ;  /* 0x0000000aff007219 */ /* 0x002fe20000011607 */
[----:B------:R-:W-:Y:S01]  /*ea20*/  IMAD.MOV.U32 R2, RZ, RZ, R19 ;  /* 0x000000ffff027224 */ /* 0x000fe200078e0013 */
[----:B------:R-:W-:Y:S01]  /*ea30*/  IADD3 R5, P1, RZ, -R24, RZ ;  /* 0x80000018ff057210 */ /* 0x000fe20007f3e0ff */
[----:B--2---:R-:W-:Y:S01]  /*ea40*/  IMAD.MOV R15, RZ, RZ, -R15 ;  /* 0x000000ffff0f7224 */ /* 0x004fe200078e0a0f */
[----:B------:R-:W-:Y:S01]  /*ea50*/  ULDC UR6, c[0x0][0x154] ;  /* 0x0000550000067ab9 */ /* 0x000fe20000000800 */
[----:B------:R-:W-:Y:S02]  /*ea60*/  IMAD.MOV.U32 R7, RZ, RZ, 0x1 ;  /* 0x00000001ff077424 */ /* 0x000fe400078e00ff */
[----:B------:R-:W1:Y:S01]  /*ea70*/  LDC R4, c[0x0][0x618] ;  /* 0x00018600ff047b82 */ /* 0x000e620000000800 */
[----:B------:R-:W-:-:S02]  /*ea80*/  IMAD.X R3, RZ, RZ, ~R0, P1 ;  /* 0x000000ffff037224 */ /* 0x000fc400008e0e00 */
[----:B------:R-:W-:Y:S02]  /*ea90*/  IMAD R15, R17, R15, R14 ;  /* 0x0000000f110f7224 */ /* 0x000fe400078e020e */
[-C--:B------:R-:W-:Y:S02]  /*eaa0*/  IMAD R0, R3, R12.reuse, RZ ;  /* 0x0000000c03007224 */ /* 0x080fe400078e02ff */
[----:B------:R-:W-:Y:S01]  /*eab0*/  IMAD.MOV.U32 R3, RZ, RZ, R22 ;  /* 0x000000ffff037224 */ /* 0x000fe200078e0016 */
[----:B------:R-:W2:Y:S01]  /*eac0*/  LDC R6, c[0x0][0x608] ;  /* 0x00018200ff067b82 */ /* 0x000ea20000000800 */
[----:B------:R-:W-:-:S04]  /*ead0*/  IMAD.WIDE.U32 R2, R5, R12, R2 ;  /* 0x0000000c05027225 */ /* 0x000fc800078e0002 */
[----:B------:R-:W-:-:S03]  /*eae0*/  IMAD R5, R5, R13, R0 ;  /* 0x0000000d05057224 */ /* 0x000fc600078e0200 */
[----:B------:R-:W5:Y:S01]  /*eaf0*/  LDC R18, c[0x0][0x658] ;  /* 0x00019600ff127b82 */ /* 0x000f620000000800 */
[----:B------:R-:W-:Y:S01]  /*eb00*/  I2FP.F32.U32 R0, R16 ;  /* 0x0000001000007245 */ /* 0x000fe20000201000 */
[----:B------:R-:W-:Y:S01]  /*eb10*/  IMAD.IADD R3, R3, 0x1, R5 ;  /* 0x0000000103037824 */ /* 0x000fe200078e0205 */
[----:B0-----:R-:W-:Y:S01]  /*eb20*/  ISETP.NE.U32.AND P1, PT, R20, RZ, PT ;  /* 0x000000ff1400720c */ /* 0x001fe20003f25070 */
[----:B------:R-:W-:Y:S02]  /*eb30*/  IMAD.MOV.U32 R5, RZ, RZ, -0x1 ;  /* 0xffffffffff057424 */ /* 0x000fe400078e00ff */
[----:B------:R-:W-:Y:S02]  /*eb40*/  FMUL R0, R0, UR6 ;  /* 0x0000000600007c20 */ /* 0x000fe40008400000 */
[----:B------:R-:W0:Y:S01]  /*eb50*/  LDC R13, c[0x0][0x148] ;  /* 0x00005200ff0d7b82 */ /* 0x000e220000000800 */
[----:B-1----:R-:W-:Y:S01]  /*eb60*/  SHF.R.U64 R10, R2, R4, R3 ;  /* 0x00000004020a7219 */ /* 0x002fe20000001203 */
[----:B------:R1:W0:Y:S01]  /*eb70*/  F2I.U32.TRUNC.NTZ R12, R0 ;  /* 0x00000000000c7305 */ /* 0x000222000020f000 */
[----:B------:R-:W-:-:S02]  /*eb80*/  ISETP.NE.AND.EX P1, PT, R21, RZ, PT, P1 ;  /* 0x000000ff1500720c */ /* 0x000fc40003f25310 */
[----:B------:R-:W-:-:S03]  /*eb90*/  SHF.R.U32.HI R3, RZ, R4, R3 ;  /* 0x00000004ff037219 */ /* 0x000fc60000011603 */
[----:B------:R-:W0:Y:S01]  /*eba0*/  LDC R14, c[0x0][0x600] ;  /* 0x00018000ff0e7b82 */ /* 0x000e220000000800 */
[-CC-:B--2---:R-:W-:Y:S02]  /*ebb0*/  SHF.R.U64 R8, R10, R6.reuse, R3.reuse ;  /* 0x000000060a087219 */ /* 0x184fe40000001203 */
[----:B------:R-:W-:-:S05]  /*ebc0*/  SHF.R.U32.HI R3, RZ, R6, R3 ;  /* 0x00000006ff037219 */ /* 0x000fca0000011603 */
[----:B------:R-:W2:Y:S01]  /*ebd0*/  LDC R19, c[0x0][0x648] ;  /* 0x00019200ff137b82 */ /* 0x000ea20000000800 */
[-CC-:B-----5:R-:W-:Y:S02]  /*ebe0*/  SHF.R.U64 R11, R8, R18.reuse, R3.reuse ;  /* 0x00000012080b7219 */ /* 0x1a0fe40000001203 */
[-C--:B------:R-:W-:Y:S02]  /*ebf0*/  SHF.L.U32 R5, R5, R18.reuse, RZ ;  /* 0x0000001205057219 */ /* 0x080fe400000006ff */
[-C--:B------:R-:W-:Y:S01]  /*ec00*/  SHF.R.U32.HI R3, RZ, R18.reuse, R3 ;  /* 0x00000012ff037219 */ /* 0x080fe20000011603 */
[----:B------:R-:W-:Y:S01]  /*ec10*/  IMAD.MOV.U32 R2, RZ, RZ, R11 ;  /* 0x000000ffff027224 */ /* 0x000fe200078e000b */
[----:B------:R-:W-:Y:S01]  /*ec20*/  SHF.L.U32 R40, R7, R18, RZ ;  /* 0x0000001207287219 */ /* 0x000fe200000006ff */
[----:B------:R-:W0:Y:S01]  /*ec30*/  LDC R22, c[0x0][0x638] ;  /* 0x00018e00ff167b82 */ /* 0x000e220000000800 */
[----:B------:R-:W-:-:S07]  /*ec40*/  LOP3.LUT R17, RZ, R5, RZ, 0x33, !PT ;  /* 0x00000005ff117212 */ /* 0x000fce00078e33ff */
[----:B------:R-:W0:Y:S01]  /*ec50*/  LDC R23, c[0x0][0x610] ;  /* 0x00018400ff177b82 */ /* 0x000e220000000800 */
[----:B-1----:R-:W-:Y:S05]  /*ec60*/  @!P1 BRA `(.L_x_296) ;  /* 0x0000000000289947 */ /* 0x002fea0003800000 */
[----:B------:R-:W1:Y:S02]  /*ec70*/  LDC R0, c[0x0][0x64c] ;  /* 0x00019300ff007b82 */ /* 0x000e640000000800 */
[----:B-1----:R-:W-:-:S05]  /*ec80*/  IADD3 R7, P1, R11, R0, RZ ;  /* 0x000000000b077210 */ /* 0x002fca0007f3e0ff */
        /* <DEDUP_REMOVED lines=8> */
.L_x_296:
[----:B--2---:R-:W-:Y:S01]  /*ed10*/  SHF.R.U64 R0, R2, R19, R3 ;  /* 0x0000001302007219 */ /* 0x004fe20000001203 */
[----:B0-----:R-:W-:Y:S01]  /*ed20*/  VIADD R3, R14, 0xffffffff ;  /* 0xffffffff0e037836 */ /* 0x001fe20000000000 */
[----:B------:R-:W-:Y:S01]  /*ed30*/  LOP3.LUT R5, R8, R17, RZ, 0xc0, !PT ;  /* 0x0000001108057212 */ /* 0x000fe200078ec0ff */
[----:B------:R-:W-:Y:S01]  /*ed40*/  IMAD.MOV R12, RZ, RZ, -R12 ;  /* 0x000000ffff0c7224 */ /* 0x000fe200078e0a0c */
[----:B------:R-:W-:Y:S01]  /*ed50*/  R2UR UR12, R24 ;  /* 0x00000000180c72ca */ /* 0x000fe200000e0000 */
[----:B------:R-:W-:Y:S01]  /*ed60*/  IMAD.MOV R2, RZ, RZ, -R0 ;  /* 0x000000ffff027224 */ /* 0x000fe200078e0a00 */
[----:B------:R-:W-:Y:S01]  /*ed70*/  LOP3.LUT R3, R10, R3, RZ, 0xc0, !PT ;  /* 0x000000030a037212 */ /* 0x000fe200078ec0ff */
[----:B------:R-:W-:Y:S02]  /*ed80*/  IMAD R40, R40, R0, R5 ;  /* 0x0000000028287224 */ /* 0x000fe400078e0205 */
[----:B------:R-:W-:Y:S02]  /*ed90*/  @P4 IMAD R15, R13, R12, R16 ;  /* 0x0000000c0d0f4224 */ /* 0x000fe400078e0210 */
[----:B------:R-:W-:-:S02]  /*eda0*/  IMAD R0, R2, R22, R11 ;  /* 0x0000001602007224 */ /* 0x000fc400078e020b */
[----:B------:R-:W-:Y:S02]  /*edb0*/  IMAD R40, R40, R23, R15 ;  /* 0x0000001728287224 */ /* 0x000fe400078e020f */
[----:B------:R-:W-:Y:S02]  /*edc0*/  IMAD R3, R0, R14, R3 ;  /* 0x0000000e00037224 */ /* 0x000fe400078e0203 */
[----:B------:R-:W-:-:S03]  /*edd0*/  IMAD.MOV.U32 R0, RZ, RZ, 0x1 ;  /* 0x00000001ff007424 */ /* 0x000fc600078e00ff */
[----:B------:R-:W-:Y:S02]  /*ede0*/  SEL R2, R3, R40, !P4 ;  /* 0x0000002803027207 */ /* 0x000fe40006000000 */
[----:B------:R-:W-:-:S03]  /*edf0*/  SEL R40, R40, R3, !P4 ;  /* 0x0000000328287207 */ /* 0x000fc60006000000 */
[----:B------:R1:W-:Y:S04]  /*ee00*/  STL [R1+0x7c], R2 ;  /* 0x00007c0201007387 */ /* 0x0003e80000100800 */
.L_x_294:
[----:B------:R-:W-:Y:S01]  /*ee10*/  UIADD3 UR5, UR9, UR5, URZ ;  /* 0x0000000509057290 */ /* 0x000fe2000fffe03f */
[----:B------:R2:W-:Y:S01]  /*ee20*/  STL [R1+0x80], R40 ;  /* 0x0000802801007387 */ /* 0x0005e20000100800 */
[----:B------:R-:W-:Y:S02]  /*ee30*/  LOP3.LUT P1, RZ, R0, 0xff, RZ, 0xc0, !PT ;  /* 0x000000ff00ff7812 */ /* 0x000fe4000782c0ff */
[----:B------:R-:W-:Y:S02]  /*ee40*/  USHF.R.U32.HI UR6, URZ, 0x2, UR5 ;  /* 0x000000023f067899 */ /* 0x000fe40008011605 */
[----:B------:R-:W-:Y:S02]  /*ee50*/  UISETP.GT.U32.AND UP0, UPT, UR5, 0x3, UPT ;  /* 0x000000030500788c */ /* 0x000fe4000bf04070 */
[----:B------:R-:W-:Y:S02]  /*ee60*/  ULOP3.LUT UR6, UR6, 0x1, URZ, 0xc0, !UPT ;  /* 0x0000000106067892 */ /* 0x000fe4000f8ec03f */
[----:B------:R-:W-:-:S02]  /*ee70*/  UISETP.LT.U32.AND UP0, UPT, UR9, 0x4, UP0 ;  /* 0x000000040900788c */ /* 0x000fc40008701070 */
[----:B------:R-:W-:Y:S02]  /*ee80*/  UISETP.NE.U32.AND UP1, UPT, UR6, 0x1, UPT ;  /* 0x000000010600788c */ /* 0x000fe4000bf25070 */
[----:B------:R-:W-:Y:S02]  /*ee90*/  USEL UR7, URZ, 0x1, !UP0 ;  /* 0x000000013f077887 */ /* 0x000fe4000c000000 */
[----:B------:R-:W-:Y:S02]  /*eea0*/  UISETP.GT.U32.AND UP1, UPT, UR9, 0x3, !UP1 ;  /* 0x000000030900788c */ /* 0x000fe4000cf24070 */
[----:B------:R-:W-:Y:S02]  /*eeb0*/  ULOP3.LUT UR5, UR5, 0x3, URZ, 0xc0, !UPT ;  /* 0x0000000305057892 */ /* 0x000fe4000f8ec03f */
[----:B------:R-:W-:-:S04]  /*eec0*/  USEL UR6, URZ, 0x1, !UP1 ;  /* 0x000000013f067887 */ /* 0x000fc8000c800000 */
[----:B------:R-:W-:Y:S01]  /*eed0*/  ULOP3.LUT UR4, UR6, UR4, UR7, 0x96, !UPT ;  /* 0x0000000406047292 */ /* 0x000fe2000f8e9607 */
[----:B--2---:R-:W-:Y:S11]  /*eee0*/  @P1 BRA `(.L_x_297) ;  /* 0xffffff2000dc1947 */ /* 0x004ff6000383ffff */
[----:B------:R-:W-:Y:S05]  /*eef0*/  EXIT ;  /* 0x000000000000794d */ /* 0x000fea0003800000 */
.L_x_7:
[----:B------:R-:W2:Y:S01]  /*ef00*/  LDL R22, [R1+0x78] ;  /* 0x0000780001167983 */ /* 0x000ea20000100800 */
[----:B0-----:R-:W-:-:S03]  /*ef10*/  ULDC.64 UR4, c[0x0][0x650] ;  /* 0x0001940000047ab9 */ /* 0x001fc60000000a00 */
[----:B-1----:R-:W3:Y:S01]  /*ef20*/  LDL R23, [R1+0x74] ;  /* 0x0000740001177983 */ /* 0x002ee20000100800 */
[----:B------:R-:W-:Y:S01]  /*ef30*/  PRMT R4, RZ, 0x7610, R4 ;  /* 0x00007610ff047816 */ /* 0x000fe20000000004 */
[----:B------:R-:W-:Y:S02]  /*ef40*/  IMAD.MOV.U32 R5, RZ, RZ, -0x1 ;  /* 0xffffffffff057424 */ /* 0x000fe400078e00ff */
[----:B------:R-:W-:Y:S02]  /*ef50*/  IMAD.MOV.U32 R7, RZ, RZ, -0x1 ;  /* 0xffffffffff077424 */ /* 0x000fe400078e00ff */
[----:B------:R-:W-:Y:S01]  /*ef60*/  IMAD.MOV.U32 R6, RZ, RZ, -0x1 ;  /* 0xffffffffff067424 */ /* 0x000fe200078e00ff */
[----:B--2---:R-:W-:-:S04]  /*ef70*/  ISETP.GE.U32.AND P0, PT, R22, UR4, PT ;  /* 0x0000000416007c0c */ /* 0x004fc8000bf06070 */
[----:B---3--:R-:W-:-:S13]  /*ef80*/  ISETP.GE.U32.AND.EX P0, PT, R23, UR5, PT, P0 ;  /* 0x0000000517007c0c */ /* 0x008fda000bf06100 */
[----:B------:R-:W-:Y:S05]  /*ef90*/  @P0 BRA `(.L_x_298) ;  /* 0x00000004002c0947 */ /* 0x000fea0003800000 */
[----:B------:R-:W0:Y:S01]  /*efa0*/  LDC.64 R14, c[0x0][0x628] ;  /* 0x00018a00ff0e7b82 */ /* 0x000e220000000a00 */
[----:B------:R-:W-:Y:S02]  /*efb0*/  IMAD.MOV.U32 R8, RZ, RZ, R22 ;  /* 0x000000ffff087224 */ /* 0x000fe400078e0016 */
[----:B------:R-:W-:-:S05]  /*efc0*/  IMAD.MOV.U32 R9, RZ, RZ, R23 ;  /* 0x000000ffff097224 */ /* 0x000fca00078e0017 */
[----:B------:R-:W1:Y:S08]  /*efd0*/  LDC R10, c[0x0][0x630] ;  /* 0x00018c00ff0a7b82 */ /* 0x000e700000000800 */
[----:B------:R-:W2:Y:S01]  /*efe0*/  LDC.64 R16, c[0x0][0x620] ;  /* 0x00018800ff107b82 */ /* 0x000ea20000000a00 */
[----:B0-----:R-:W-:-:S04]  /*eff0*/  ISETP.NE.U32.AND P0, PT, R14, RZ, PT ;  /* 0x000000ff0e00720c */ /* 0x001fc80003f05070 */
[----:B------:R-:W-:-:S13]  /*f000*/  ISETP.NE.AND.EX P0, PT, R15, RZ, PT, P0 ;  /* 0x000000ff0f00720c */ /* 0x000fda0003f05300 */
[----:B-12---:R-:W-:Y:S05]  /*f010*/  @!P0 BRA `(.L_x_299) ;  /* 0x0000000000288947 */ /* 0x006fea0003800000 */
        /* <DEDUP_REMOVED lines=10> */
.L_x_299:
[----:B------:R-:W0:Y:S01]  /*f0c0*/  LDC.64 R20, c[0x0][0x640] ;  /* 0x00019000ff147b82 */ /* 0x000e220000000a00 */
[-CC-:B------:R-:W-:Y:S02]  /*f0d0*/  SHF.R.U64 R14, R8, R10.reuse, R9.reuse ;  /* 0x0000000a080e7219 */ /* 0x180fe40000001209 */
[----:B------:R-:W-:Y:S02]  /*f0e0*/  SHF.R.U32.HI R4, RZ, R10, R9 ;  /* 0x0000000aff047219 */ /* 0x000fe40000011609 */
[----:B------:R-:W-:-:S03]  /*f0f0*/  IADD3 R7, P0, RZ, -R14, RZ ;  /* 0x8000000eff077210 */ /* 0x000fc60007f1e0ff */
[----:B------:R-:W1:Y:S02]  /*f100*/  LDC R8, c[0x0][0x618] ;  /* 0x00018600ff087b82 */ /* 0x000e640000000800 */
[----:B------:R-:W-:Y:S02]  /*f110*/  IMAD.X R5, RZ, RZ, ~R4, P0 ;  /* 0x000000ffff057224 */ /* 0x000fe400000e0e04 */
[----:B------:R-:W-:Y:S02]  /*f120*/  IMAD.MOV.U32 R4, RZ, RZ, R22 ;  /* 0x000000ffff047224 */ /* 0x000fe400078e0016 */
[-C--:B------:R-:W-:Y:S02]  /*f130*/  IMAD R6, R5, R16.reuse, RZ ;  /* 0x0000001005067224 */ /* 0x080fe400078e02ff */
[----:B------:R-:W2:Y:S01]  /*f140*/  LDC R18, c[0x0][0x608] ;  /* 0x00018200ff127b82 */ /* 0x000ea20000000800 */
[----:B------:R-:W-:Y:S02]  /*f150*/  IMAD.MOV.U32 R5, RZ, RZ, R23 ;  /* 0x000000ffff057224 */ /* 0x000fe400078e0017 */
[----:B------:R-:W-:-:S05]  /*f160*/  IMAD.WIDE.U32 R4, R7, R16, R4 ;  /* 0x0000001007047225 */ /* 0x000fca00078e0004 */
[----:B------:R-:W3:Y:S01]  /*f170*/  LDC R19, c[0x0][0x658] ;  /* 0x00019600ff137b82 */ /* 0x000ee20000000800 */
[----:B------:R-:W-:Y:S01]  /*f180*/  IMAD R7, R7, R17, R6 ;  /* 0x0000001107077224 */ /* 0x000fe200078e0206 */
[----:B0-----:R-:W-:Y:S01]  /*f190*/  ISETP.NE.U32.AND P0, PT, R20, RZ, PT ;  /* 0x000000ff1400720c */ /* 0x001fe20003f05070 */
[----:B------:R-:W-:Y:S02]  /*f1a0*/  IMAD.MOV.U32 R6, RZ, RZ, -0x1 ;  /* 0xffffffffff067424 */ /* 0x000fe400078e00ff */
[----:B------:R-:W-:Y:S01]  /*f1b0*/  IMAD.IADD R5, R5, 0x1, R7 ;  /* 0x0000000105057824 */ /* 0x000fe200078e0207 */
[----:B------:R-:W-:Y:S02]  /*f1c0*/  ISETP.NE.AND.EX P0, PT, R21, RZ, PT, P0 ;  /* 0x000000ff1500720c */ /* 0x000fe40003f05300 */
[----:B------:R-:W0:Y:S02]  /*f1d0*/  LDC R17, c[0x0][0x600] ;  /* 0x00018000ff117b82 */ /* 0x000e240000000800 */
[----:B-1----:R-:W-:-:S02]  /*f1e0*/  SHF.R.U64 R10, R4, R8, R5 ;  /* 0x00000008040a7219 */ /* 0x002fc40000001205 */
[----:B------:R-:W-:-:S04]  /*f1f0*/  SHF.R.U32.HI R5, RZ, R8, R5 ;  /* 0x00000008ff057219 */ /* 0x000fc80000011605 */
[----:B------:R-:W1:Y:S01]  /*f200*/  LDC R22, c[0x0][0x648] ;  /* 0x00019200ff167b82 */ /* 0x000e620000000800 */
[-CC-:B--2---:R-:W-:Y:S02]  /*f210*/  SHF.R.U64 R15, R10, R18.reuse, R5.reuse ;  /* 0x000000120a0f7219 */ /* 0x184fe40000001205 */
[----:B------:R-:W-:Y:S01]  /*f220*/  SHF.R.U32.HI R4, RZ, R18, R5 ;  /* 0x00000012ff047219 */ /* 0x000fe20000011605 */
[----:B------:R-:W-:-:S04]  /*f230*/  IMAD.MOV.U32 R18, RZ, RZ, 0x1 ;  /* 0x00000001ff127424 */ /* 0x000fc800078e00ff */
[----:B------:R-:W2:Y:S01]  /*f240*/  LDC R23, c[0x0][0x638] ;  /* 0x00018e00ff177b82 */ /* 0x000ea20000000800 */
[-CC-:B---3--:R-:W-:Y:S02]  /*f250*/  SHF.R.U64 R16, R15, R19.reuse, R4.reuse ;  /* 0x000000130f107219 */ /* 0x188fe40000001204 */
[-C--:B------:R-:W-:Y:S02]  /*f260*/  SHF.L.U32 R6, R6, R19.reuse, RZ ;  /* 0x0000001306067219 */ /* 0x080fe400000006ff */
[----:B------:R-:W-:Y:S01]  /*f270*/  SHF.R.U32.HI R5, RZ, R19, R4 ;  /* 0x00000013ff057219 */ /* 0x000fe20000011604 */
[----:B------:R-:W-:Y:S01]  /*f280*/  IMAD.MOV.U32 R4, RZ, RZ, R16 ;  /* 0x000000ffff047224 */ /* 0x000fe200078e0010 */
[----:B------:R-:W-:Y:S01]  /*f290*/  LOP3.LUT R24, RZ, R6, RZ, 0x33, !PT ;  /* 0x00000006ff187212 */ /* 0x000fe200078e33ff */
[----:B------:R-:W3:Y:S01]  /*f2a0*/  LDC R25, c[0x0][0x610] ;  /* 0x00018400ff197b82 */ /* 0x000ee20000000800 */
[----:B------:R-:W-:Y:S05]  /*f2b0*/  @!P0 BRA `(.L_x_300) ;  /* 0x0000000000288947 */ /* 0x000fea0003800000 */
        /* <DEDUP_REMOVED lines=10> */
.L_x_300:
[----:B-1----:R-:W-:Y:S01]  /*f360*/  SHF.R.U64 R4, R4, R22, R5 ;  /* 0x0000001604047219 */ /* 0x002fe20000001205 */
[----:B0-----:R-:W-:Y:S01]  /*f370*/  VIADD R7, R17, 0xffffffff ;  /* 0xffffffff11077836 */ /* 0x001fe20000000000 */
[----:B------:R-:W-:Y:S01]  /*f380*/  SHF.L.U32 R18, R18, R19, RZ ;  /* 0x0000001312127219 */ /* 0x000fe200000006ff */
[----:B------:R-:W-:Y:S01]  /*f390*/  @P4 IMAD R0, R11, R12, R2 ;  /* 0x0000000c0b004224 */ /* 0x000fe200078e0202 */
[----:B------:R-:W-:Y:S01]  /*f3a0*/  LOP3.LUT R3, R15, R24, RZ, 0xc0, !PT ;  /* 0x000000180f037212 */ /* 0x000fe200078ec0ff */
[----:B------:R-:W-:Y:S01]  /*f3b0*/  IMAD.MOV R5, RZ, RZ, -R4 ;  /* 0x000000ffff057224 */ /* 0x000fe200078e0a04 */
[----:B------:R-:W-:Y:S01]  /*f3c0*/  LOP3.LUT R7, R10, R7, RZ, 0xc0, !PT ;  /* 0x000000070a077212 */ /* 0x000fe200078ec0ff */
[----:B------:R-:W-:Y:S02]  /*f3d0*/  IMAD.MOV.U32 R6, RZ, RZ, R14 ;  /* 0x000000ffff067224 */ /* 0x000fe400078e000e */
[----:B------:R-:W-:Y:S02]  /*f3e0*/  IMAD R3, R18, R4, R3 ;  /* 0x0000000412037224 */ /* 0x000fe400078e0203 */
[----:B--2---:R-:W-:-:S02]  /*f3f0*/  IMAD R2, R5, R23, R16 ;  /* 0x0000001705027224 */ /* 0x004fc400078e0210 */
[----:B---3--:R-:W-:Y:S02]  /*f400*/  IMAD R0, R3, R25, R0 ;  /* 0x0000001903007224 */ /* 0x008fe400078e0200 */
[----:B------:R-:W-:Y:S02]  /*f410*/  IMAD R5, R2, R17, R7 ;  /* 0x0000001102057224 */ /* 0x000fe400078e0207 */
[----:B------:R-:W-:-:S03]  /*f420*/  IMAD.MOV.U32 R4, RZ, RZ, 0x1 ;  /* 0x00000001ff047424 */ /* 0x000fc600078e00ff */
[----:B------:R-:W-:Y:S02]  /*f430*/  SEL R7, R5, R0, !P4 ;  /* 0x0000000005077207 */ /* 0x000fe40006000000 */
[----:B------:R-:W-:-:S07]  /*f440*/  SEL R5, R0, R5, !P4 ;  /* 0x0000000500057207 */ /* 0x000fce0006000000 */
.L_x_298:
[----:B------:R-:W-:-:S08]  /*f450*/  NOP ;  /* 0x0000000000007918 */ /* 0x000fd00000000000 */
[----:B------:R-:W0:-:S00]  /*f460*/  USETMAXREG.DEALLOC.CTAPOOL 0x28 ;  /* 0x00000028000079c8 */ /* 0x000e0000080e0500 */
[----:B------:R-:W-:-:S13]  /*f470*/  ISETP.NE.AND P0, PT, RZ, UR8, PT ;  /* 0x00000008ff007c0c */ /* 0x000fda000bf05270 */
[----:B------:R-:W-:Y:S05]  /*f480*/  @P0 EXIT ;  /* 0x000000000000094d */ /* 0x000fea0003800000 */
[----:B0-----:R-:W-:Y:S01]  /*f490*/  LOP3.LUT P0, RZ, R4, 0xff, RZ, 0xc0, !PT ;  /* 0x000000ff04ff7812 */ /* 0x001fe2000780c0ff */
[----:B------:R-:W-:Y:S02]  /*f4a0*/  IMAD.MOV.U32 R11, RZ, RZ, 0x1 ;  /* 0x00000001ff0b7424 */ /* 0x000fe400078e00ff */
[----:B------:R-:W-:-:S10]  /*f4b0*/  IMAD.MOV.U32 R10, RZ, RZ, RZ ;  /* 0x000000ffff0a7224 */ /* 0x000fd400078e00ff */
[----:B------:R-:W-:Y:S05]  /*f4c0*/  @!P0 BRA `(.L_x_301) ;  /* 0x0000000c00608947 */ /* 0x000fea0003800000 */
[----:B------:R-:W0:Y:S01]  /*f4d0*/  S2UR UR12, SR_CgaCtaId ;  /* 0x00000000000c79c3 */ /* 0x000e220000008800 */
[----:B------:R-:W-:Y:S01]  /*f4e0*/  ULDC UR4, c[0x0][0x28c] ;  /* 0x0000a30000047ab9 */ /* 0x000fe20000000800 */
[----:B------:R-:W-:Y:S01]  /*f4f0*/  ULDC UR6, c[0x0][0x658] ;  /* 0x0001960000067ab9 */ /* 0x000fe20000000800 */
[----:B------:R-:W-:Y:S01]  /*f500*/  UIADD3 UR10, UR4, 0x7f, URZ ;  /* 0x0000007f040a7890 */ /* 0x000fe2000fffe03f */
[----:B------:R-:W-:Y:S01]  /*f510*/  BSSY B0, `(.L_x_301) ;  /* 0x00000d3000007945 */ /* 0x000fe20003800000 */
[----:B------:R-:W-:Y:S01]  /*f520*/  UMOV UR7, 0xffffffff ;  /* 0xffffffff00077882 */ /* 0x000fe20000000000 */
[----:B------:R-:W-:Y:S01]  /*f530*/  ULDC UR5, c[0x0][0x600] ;  /* 0x0001800000057ab9 */ /* 0x000fe20000000800 */
[----:B------:R-:W-:Y:S01]  /*f540*/  UMOV UR9, 0x1 ;  /* 0x0000000100097882 */ /* 0x000fe20000000000 */
[----:B------:R-:W-:Y:S01]  /*f550*/  USHF.L.U32 UR7, UR7, UR6, URZ ;  /* 0x0000000607077299 */ /* 0x000fe2000800063f */
[----:B------:R-:W-:Y:S01]  /*f560*/  IMAD.MOV.U32 R9, RZ, RZ, 0x1 ;  /* 0x00000001ff097424 */ /* 0x000fe200078e00ff */
[----:B------:R-:W-:Y:S01]  /*f570*/  UIADD3 UR4, UR5, -0x1, URZ ;  /* 0xffffffff05047890 */ /* 0x000fe2000fffe03f */
[----:B------:R-:W-:Y:S01]  /*f580*/  IMAD.MOV.U32 R11, RZ, RZ, 0x1 ;  /* 0x00000001ff0b7424 */ /* 0x000fe200078e00ff */
[----:B------:R-:W-:Y:S01]  /*f590*/  USHF.R.S32.HI UR11, URZ, 0x1f, UR10 ;  /* 0x0000001f3f0b7899 */ /* 0x000fe2000801140a */
[----:B------:R-:W-:Y:S01]  /*f5a0*/  IMAD.MOV.U32 R10, RZ, RZ, RZ ;  /* 0x000000ffff0a7224 */ /* 0x000fe200078e00ff */
[----:B------:R-:W-:Y:S01]  /*f5b0*/  ULDC UR8, c[0x0][0xc] ;  /* 0x0000030000087ab9 */ /* 0x000fe20000000800 */
[----:B------:R-:W-:-:S02]  /*f5c0*/  USHF.L.U32 UR5, UR9, UR6, URZ ;  /* 0x0000000609057299 */ /* 0x000fc4000800063f */
[----:B------:R-:W-:Y:S01]  /*f5d0*/  ULEA.HI UR11, UR11, UR10, URZ, 0x7 ;  /* 0x0000000a0b0b7291 */ /* 0x000fe2000f8f383f */
[----:B------:R-:W-:Y:S01]  /*f5e0*/  ULDC UR9, c[0x0][0x10] ;  /* 0x0000040000097ab9 */ /* 0x000fe20000000800 */
[----:B------:R-:W-:Y:S02]  /*f5f0*/  ULOP3.LUT UR6, URZ, UR7, URZ, 0x33, !UPT ;  /* 0x000000073f067292 */ /* 0x000fe4000f8e333f */
[----:B------:R-:W-:Y:S01]  /*f600*/  UIMAD.WIDE.U32 UR8, UR8, UR9, URZ ;  /* 0x00000009080872a5 */ /* 0x000fe2000f8e003f */
[----:B------:R-:W-:Y:S01]  /*f610*/  ULDC UR7, c[0x0][0x14] ;  /* 0x0000050000077ab9 */ /* 0x000fe20000000800 */
[----:B------:R-:W-:Y:S01]  /*f620*/  USHF.R.S32.HI UR20, URZ, 0x7, UR11 ;  /* 0x000000073f147899 */ /* 0x000fe2000801140b */
[----:B0-----:R-:W-:Y:S01]  /*f630*/  IMAD.U32 R8, RZ, RZ, UR12 ;  /* 0x0000000cff087e24 */ /* 0x001fe2000f8e00ff */
[----:B------:R-:W-:Y:S02]  /*f640*/  UIMAD.WIDE.U32 UR24, UR8, UR7, URZ ;  /* 0x00000007081872a5 */ /* 0x000fe4000f8e003f */
[----:B------:R-:W-:-:S02]  /*f650*/  UIMAD UR18, UR9, UR7, URZ ;  /* 0x00000007091272a4 */ /* 0x000fc4000f8e023f */
[----:B------:R-:W-:Y:S02]  /*f660*/  ULOP3.LUT UR23, UR13, 0x2, URZ, 0xfc, !UPT ;  /* 0x000000020d177892 */ /* 0x000fe4000f8efc3f */
[----:B------:R-:W-:Y:S02]  /*f670*/  UIADD3 UR18, UR25, UR18, URZ ;  /* 0x0000001219127290 */ /* 0x000fe4000fffe03f */
[----:B------:R-:W-:Y:S01]  /*f680*/  UIADD3 UR28, UR20, 0x1, URZ ;  /* 0x00000001141c7890 */ /* 0x000fe2000fffe03f */
[----:B------:R-:W-:-:S11]  /*f690*/  ULDC.64 UR26, c[0x0][0x198] ;  /* 0x00006600001a7ab9 */ /* 0x000fd60000000a00 */
.L_x_312:
[----:B------:R-:W-:-:S03]  /*f6a0*/  UMOV UR7, 0xffffffff ;  /* 0xffffffff00077882 */ /* 0x000fc60000000000 */
[----:B------:R-:W-:Y:S05]  /*f6b0*/  BRA.DIV UR7, `(.L_x_302) ;  /* 0x0000000e07e07947 */ /* 0x000fea000b800000 */
[----:B------:R-:W-:-:S13]  /*f6c0*/  ELECT P0, URZ, PT ;  /* 0x00000000003f782f */ /* 0x000fda0003800000 */
.L_x_323:
[----:B------:R-:W0:Y:S01]  /*f6d0*/  LDC R0, c[0x0][0x28c] ;  /* 0x0000a300ff007b82 */ /* 0x000e220000000800 */
[----:B------:R-:W-:Y:S01]  /*f6e0*/  BSSY B1, `(.L_x_303) ;  /* 0x000003c000017945 */ /* 0x000fe20003800000 */
[----:B0-----:R-:W-:-:S13]  /*f6f0*/  ISETP.LT.OR P0, PT, R0, 0x1, !P0 ;  /* 0x000000010000780c */ /* 0x001fda0004701670 */
[----:B------:R-:W-:Y:S05]  /*f700*/  @P0 BRA `(.L_x_304) ;  /* 0x0000000000e40947 */ /* 0x000fea0003800000 */
[----:B------:R-:W-:Y:S02]  /*f710*/  IMAD R5, R5, 0x4, R8 ;  /* 0x0000000405057824 */ /* 0x000fe400078e0208 */
[----:B------:R-:W-:Y:S02]  /*f720*/  IMAD.SHL.U32 R7, R7, 0x80, RZ ;  /* 0x0000008007077824 */ /* 0x000fe400078e00ff */
[----:B------:R-:W-:Y:S02]  /*f730*/  IMAD.MOV.U32 R13, RZ, RZ, RZ ;  /* 0x000000ffff0d7224 */ /* 0x000fe400078e00ff */
[----:B------:R-:W-:Y:S02]  /*f740*/  IMAD.U32 R15, RZ, RZ, UR28 ;  /* 0x0000001cff0f7e24 */ /* 0x000fe4000f8e00ff */
[----:B------:R-:W-:Y:S02]  /*f750*/  IMAD.MOV.U32 R0, RZ, RZ, R11 ;  /* 0x000000ffff007224 */ /* 0x000fe400078e000b */
[----:B------:R-:W-:-:S02]  /*f760*/  IMAD.MOV.U32 R3, RZ, RZ, R10 ;  /* 0x000000ffff037224 */ /* 0x000fc400078e000a */
[----:B------:R-:W-:-:S07]  /*f770*/  IMAD.SHL.U32 R12, R5, 0x40, RZ ;  /* 0x00000040050c7824 */ /* 0x000fce00078e00ff */
.L_x_307:
[----:B------:R-:W0:Y:S01]  /*f780*/  S2UR UR7, SR_CgaCtaId ;  /* 0x00000000000779c3 */ /* 0x000e220000008800 */
[----:B------:R-:W1:Y:S01]  /*f790*/  S2R R4, SR_TID.X ;  /* 0x0000000000047919 */ /* 0x000e620000002100 */
[----:B------:R-:W-:Y:S02]  /*f7a0*/  MOV R5, 0x400 ;  /* 0x0000040000057802 */ /* 0x000fe40000000f00 */
[----:B------:R-:W-:Y:S01]  /*f7b0*/  SHF.L.U32 R2, R0, 0x1f, RZ ;  /* 0x0000001f00027819 */ /* 0x000fe200000006ff */
[----:B0-----:R-:W-:-:S05]  /*f7c0*/  IMAD.U32 R8, RZ, RZ, UR7 ;  /* 0x00000007ff087e24 */ /* 0x001fca000f8e00ff */
[----:B------:R-:W-:Y:S02]  /*f7d0*/  LEA R14, R8, R5, 0x18 ;  /* 0x00000005080e7211 */ /* 0x000fe400078ec0ff */
[----:B-1----:R-:W-:-:S03]  /*f7e0*/  LOP3.LUT P1, RZ, R4, 0x7f, RZ, 0xc0, !PT ;  /* 0x0000007f04ff7812 */ /* 0x002fc6000782c0ff */
[----:B------:R-:W-:-:S04]  /*f7f0*/  IMAD R5, R3, 0x8, R14 ;  /* 0x0000000803057824 */ /* 0x000fc800078e020e */
[----:B------:R-:W0:Y:S06]  /*f800*/  SYNCS.PHASECHK.TRANS64.TRYWAIT P0, [R5+URZ+0x20], R2 ;  /* 0x00002002050075a7 */ /* 0x000e2c000800017f */
[----:B------:R-:W1:Y:S01]  /*f810*/  @!P1 LDC R4, c[0x0][0x500] ;  /* 0x00014000ff049b82 */ /* 0x000e620000000800 */
[----:B0-----:R-:W-:Y:S05]  /*f820*/  @!P0 BRA `(.L_x_305) ;  /* 0x0000000c00a48947 */ /* 0x001fea0003800000 */
.L_x_324:
[----:B------:R-:W-:Y:S01]  /*f830*/  UPRMT UR7, UR23, 0x9910, URZ ;  /* 0x0000991017077896 */ /* 0x000fe2000800003f */
[----:B-1----:R1:W-:Y:S03]  /*f840*/  @!P1 SYNCS.ARRIVE.TRANS64 RZ, [R5+URZ], R4 ;  /* 0x0000000405ff99a7 */ /* 0x0023e6000800003f */
[----:B------:R-:W-:-:S06]  /*f850*/  UISETP.NE.AND UP0, UPT, UR7, 0x2, UPT ;  /* 0x000000020700788c */ /* 0x000fcc000bf05270 */
[----:B------:R-:W-:-:S13]  /*f860*/  PLOP3.LUT P0, PT, PT, PT, UP0, 0x80, 0x0 ;  /* 0x000000000000781c */ /* 0x000fda0003f0f008 */
[----:B-1----:R-:W-:Y:S05]  /*f870*/  @P0 BRA `(.L_x_306) ;  /* 0x0000000000040947 */ /* 0x002fea0003800000 */
[----:B------:R-:W-:Y:S01]  /*f880*/  BPT.TRAP 0x1 ;  /* 0x000000040000795c */ /* 0x000fe20000300000 */
.L_x_306:
[----:B0-----:R-:W-:Y:S01]  /*f890*/  IMAD R2, R3, 0x4, R8 ;  /* 0x0000000403027824 */ /* 0x001fe200078e0208 */
[----:B------:R-:W-:Y:S01]  /*f8a0*/  R2UR UR9, R5 ;  /* 0x00000000050972ca */ /* 0x000fe200000e0000 */
[----:B------:R-:W-:Y:S01]  /*f8b0*/  VIADD R15, R15, 0xffffffff ;  /* 0xffffffff0f0f7836 */ /* 0x000fe20000000000 */
[----:B------:R-:W-:Y:S01]  /*f8c0*/  UIADD3 UR14, UP0, UR26, 0xf0, URZ ;  /* 0x000000f01a0e7890 */ /* 0x000fe2000ff1e03f */
[--C-:B------:R-:W-:Y:S01]  /*f8d0*/  IMAD.U32 R2, R2, 0x2000, R14.reuse ;  /* 0x0000200002027824 */ /* 0x100fe200078e000e */
[----:B------:R-:W-:Y:S01]  /*f8e0*/  R2UR UR11, R12 ;  /* 0x000000000c0b72ca */ /* 0x000fe200000e0000 */
[----:B------:R-:W-:Y:S01]  /*f8f0*/  IMAD R14, R3, 0x4000, R14 ;  /* 0x00004000030e7824 */ /* 0x000fe200078e020e */
[----:B------:R-:W-:Y:S01]  /*f900*/  R2UR UR10, R13 ;  /* 0x000000000d0a72ca */ /* 0x000fe200000e0000 */
[----:B------:R-:W-:Y:S01]  /*f910*/  UIADD3 UR30, UP1, UR26, 0x1f0, URZ ;  /* 0x000001f01a1e7890 */ /* 0x000fe2000ff3e03f */
[----:B------:R-:W-:Y:S01]  /*f920*/  R2UR UR7, R2 ;  /* 0x00000000020772ca */ /* 0x000fe200000e0000 */
[----:B------:R-:W-:Y:S01]  /*f930*/  UIADD3.X UR15, URZ, UR27, URZ, UP0, !UPT ;  /* 0x0000001b3f0f7290 */ /* 0x000fe200087fe43f */
[----:B------:R-:W-:Y:S01]  /*f940*/  R2UR UR8, R14 ;  /* 0x000000000e0872ca */ /* 0x000fe200000e0000 */
[----:B------:R-:W-:Y:S01]  /*f950*/  VIADD R3, R3, 0x1 ;  /* 0x0000000103037836 */ /* 0x000fe20000000000 */
[----:B------:R-:W-:Y:S01]  /*f960*/  R2UR UR12, R6 ;  /* 0x00000000060c72ca */ /* 0x000fe200000e0000 */
[----:B------:R-:W-:Y:S01]  /*f970*/  UIADD3.X UR31, URZ, UR27, URZ, UP1, !UPT ;  /* 0x0000001b3f1f7290 */ /* 0x000fe20008ffe43f */
[----:B------:R-:W-:Y:S01]  /*f980*/  R2UR UR21, R7 ;  /* 0x00000000071572ca */ /* 0x000fe200000e0000 */
[----:B------:R-:W-:Y:S01]  /*f990*/  UMOV UR22, 0xf0000 ;  /* 0x000f000000167882 */ /* 0x000fe20000000000 */
[----:B------:R-:W-:Y:S01]  /*f9a0*/  ISETP.GT.AND P1, PT, R15, 0x1, PT ;  /* 0x000000010f00780c */ /* 0x000fe20003f24270 */
[----:B------:R-:W-:Y:S01]  /*f9b0*/  UMOV UR16, 0x0 ;  /* 0x0000000000107882 */ /* 0x000fe20000000000 */
[----:B------:R-:W-:Y:S01]  /*f9c0*/  UMOV UR17, 0x10000000 ;  /* 0x1000000000117882 */ /* 0x000fe20000000000 */
[----:B------:R-:W-:Y:S01]  /*f9d0*/  ISETP.NE.AND P0, PT, R3, 0x4, PT ;  /* 0x000000040300780c */ /* 0x000fe20003f05270 */
[----:B------:R-:W-:Y:S01]  /*f9e0*/  VIADD R13, R13, 0x80 ;  /* 0x000000800d0d7836 */ /* 0x000fe20000000000 */
[----:B------:R-:W-:-:S02]  /*f9f0*/  UIADD3 UR7, UR7, 0x100, URZ ;  /* 0x0000010007077890 */ /* 0x000fc4000fffe03f */
[----:B------:R-:W-:Y:S01]  /*fa00*/  UIADD3 UR19, UR8, 0x20100, URZ ;  /* 0x0002010008137890 */ /* 0x000fe2000fffe03f */
[----:B------:R-:W-:Y:S02]  /*fa10*/  SEL R5, RZ, 0x1, P0 ;  /* 0x00000001ff057807 */ /* 0x000fe40000000000 */
[----:B------:R-:W-:Y:S02]  /*fa20*/  SEL R3, R3, RZ, P0 ;  /* 0x000000ff03037207 */ /* 0x000fe40000000000 */
[----:B------:R-:W-:Y:S01]  /*fa30*/  UMOV UR8, UR7 ;  /* 0x0000000700087c82 */ /* 0x000fe20008000000 */
[----:B------:R-:W-:Y:S01]  /*fa40*/  LOP3.LUT R0, R0, R5, RZ, 0x3c, !PT ;  /* 0x0000000500007212 */ /* 0x000fe200078e3cff */
[----:B------:R0:W-:Y:S02]  /*fa50*/  UTMALDG.3D.MULTICAST [UR8], [UR14], UR22, desc[UR16] ;  /* 0x000010080e0073b4 */ /* 0x0001e40008011816 */
[----:B0-----:R-:W-:Y:S01]  /*fa60*/  UMOV UR8, UR19 ;  /* 0x0000001300087c82 */ /* 0x001fe20008000000 */
[----:B------:R-:W-:-:S02]  /*fa70*/  UMOV UR11, UR21 ;  /* 0x00000015000b7c82 */ /* 0x000fc40008000000 */
[----:B------:R0:W-:Y:S02]  /*fa80*/  UTMALDG.3D [UR8], [UR30], desc[UR16] ;  /* 0x000010081e0075b4 */ /* 0x0001e40008011000 */
[----:B0-----:R-:W-:Y:S05]  /*fa90*/  @P1 BRA `(.L_x_307) ;  /* 0xfffffffc00381947 */ /* 0x001fea000383ffff */
.L_x_304:
[----:B------:R-:W-:Y:S05]  /*faa0*/  BSYNC B1 ;  /* 0x0000000000017941 */ /* 0x000fea0003800000 */
.L_x_303:
[----:B------:R-:W2:Y:S01]  /*fab0*/  LDL.LU R16, [R1+0x74] ;  /* 0x0000740001107983 */ /* 0x000ea20000300800 */
[----:B------:R-:W-:Y:S01]  /*fac0*/  LOP3.LUT P2, RZ, R9, 0xff, RZ, 0xc0, !PT ;  /* 0x000000ff09ff7812 */ /* 0x000fe2000784c0ff */
[----:B------:R-:W-:Y:S01]  /*fad0*/  VIADD R10, R10, UR20 ;  /* 0x000000140a0a7c36 */ /* 0x000fe20008000000 */
[----:B------:R-:W-:Y:S01]  /*fae0*/  ULDC.64 UR8, c[0x0][0x650] ;  /* 0x0001940000087ab9 */ /* 0x000fe20000000a00 */
[----:B------:R-:W3:Y:S01]  /*faf0*/  LDL.LU R14, [R1+0x78] ;  /* 0x00007800010e7983 */ /* 0x000ee20000300800 */
[----:B------:R-:W-:Y:S01]  /*fb00*/  IMAD.U32 R2, RZ, RZ, UR20 ;  /* 0x00000014ff027e24 */ /* 0x000fe2000f8e00ff */
[----:B------:R-:W-:Y:S01]  /*fb10*/  BSSY B1, `(.L_x_308) ;  /* 0x0000070000017945 */ /* 0x000fe20003800000 */
[----:B------:R-:W-:Y:S01]  /*fb20*/  SHF.R.U32.HI R0, RZ, 0x2, R10 ;  /* 0x00000002ff007819 */ /* 0x000fe2000001160a */
[----:B------:R-:W-:Y:S01]  /*fb30*/  IMAD.MOV.U32 R5, RZ, RZ, -0x1 ;  /* 0xffffffffff057424 */ /* 0x000fe200078e00ff */
[----:B------:R-:W-:Y:S01]  /*fb40*/  ISETP.GT.U32.AND P0, PT, R10, 0x3, PT ;  /* 0x000000030a00780c */ /* 0x000fe20003f04070 */
[----:B------:R-:W-:Y:S01]  /*fb50*/  IMAD.MOV.U32 R7, RZ, RZ, -0x1 ;  /* 0xffffffffff077424 */ /* 0x000fe200078e00ff */
[----:B------:R-:W-:Y:S01]  /*fb60*/  LOP3.LUT R0, R0, 0x1, RZ, 0xc0, !PT ;  /* 0x0000000100007812 */ /* 0x000fe200078ec0ff */
[----:B------:R-:W-:Y:S01]  /*fb70*/  IMAD.MOV.U32 R6, RZ, RZ, -0x1 ;  /* 0xffffffffff067424 */ /* 0x000fe200078e00ff */
[----:B------:R-:W-:Y:S01]  /*fb80*/  ISETP.LT.U32.AND P0, PT, R2, 0x4, P0 ;  /* 0x000000040200780c */ /* 0x000fe20000701070 */
[----:B------:R-:W0:Y:S01]  /*fb90*/  @P2 S2R R8, SR_CgaCtaId ;  /* 0x0000000000082919 */ /* 0x000e220000008800 */
[----:B------:R-:W-:-:S02]  /*fba0*/  @P2 MOV R3, 0x400 ;  /* 0x0000040000032802 */ /* 0x000fc40000000f00 */
[----:B------:R-:W-:Y:S01]  /*fbb0*/  ISETP.NE.U32.AND P1, PT, R0, 0x1, PT ;  /* 0x000000010000780c */ /* 0x000fe20003f25070 */
[----:B------:R-:W-:Y:S01]  /*fbc0*/  IMAD.U32 R0, RZ, RZ, UR20 ;  /* 0x00000014ff007e24 */ /* 0x000fe2000f8e00ff */
[----:B------:R-:W-:Y:S02]  /*fbd0*/  LOP3.LUT R10, R10, 0x3, RZ, 0xc0, !PT ;  /* 0x000000030a0a7812 */ /* 0x000fe400078ec0ff */
[----:B------:R-:W-:Y:S02]  /*fbe0*/  PRMT R9, RZ, 0x7610, R9 ;  /* 0x00007610ff097816 */ /* 0x000fe40000000009 */
[----:B------:R-:W-:Y:S02]  /*fbf0*/  ISETP.GT.U32.AND P1, PT, R0, 0x3, !P1 ;  /* 0x000000030000780c */ /* 0x000fe40004f24070 */
[----:B------:R-:W-:Y:S02]  /*fc00*/  SEL R0, RZ, 0x1, !P0 ;  /* 0x00000001ff007807 */ /* 0x000fe40004000000 */
[----:B------:R-:W-:-:S04]  /*fc10*/  SEL R2, RZ, 0x1, !P1 ;  /* 0x00000001ff027807 */ /* 0x000fc80004800000 */
[--C-:B------:R-:W-:Y:S02]  /*fc20*/  LOP3.LUT R11, R2, R11, R0.reuse, 0x96, !PT ;  /* 0x0000000b020b7212 */ /* 0x100fe400078e9600 */
[----:B------:R-:W-:Y:S02]  /*fc30*/  PRMT R0, RZ, 0x7610, R0 ;  /* 0x00007610ff007816 */ /* 0x000fe40000000000 */
[----:B0-----:R-:W-:-:S04]  /*fc40*/  @P2 LEA R3, R8, R3, 0x18 ;  /* 0x0000000308032211 */ /* 0x001fc800078ec0ff */
[----:B------:R0:W-:Y:S01]  /*fc50*/  @P2 SYNCS.ARRIVE.TRANS64.A1T0 RZ, [R3+URZ+0x58], RZ ;  /* 0x000058ff03ff29a7 */ /* 0x0001e2000810003f */
[----:B---3--:R-:W-:-:S04]  /*fc60*/  IADD3 R14, P2, R14, UR24, RZ ;  /* 0x000000180e0e7c10 */ /* 0x008fc8000ff5e0ff */
[----:B--2---:R-:W-:Y:S01]  /*fc70*/  IADD3.X R16, R16, UR18, RZ, P2, !PT ;  /* 0x0000001210107c10 */ /* 0x004fe200097fe4ff */
[----:B------:R0:W-:Y:S01]  /*fc80*/  STL [R1+0x78], R14 ;  /* 0x0000780e01007387 */ /* 0x0001e20000100800 */
[----:B------:R-:W-:-:S03]  /*fc90*/  ISETP.GE.U32.AND P2, PT, R14, UR8, PT ;  /* 0x000000080e007c0c */ /* 0x000fc6000bf46070 */
[----:B------:R0:W-:Y:S01]  /*fca0*/  STL [R1+0x74], R16 ;  /* 0x0000741001007387 */ /* 0x0001e20000100800 */
[----:B------:R-:W-:-:S13]  /*fcb0*/  ISETP.GE.U32.AND.EX P0, PT, R16, UR9, PT, P2 ;  /* 0x0000000910007c0c */ /* 0x000fda000bf06120 */
[----:B0-----:R-:W-:Y:S05]  /*fcc0*/  @P0 BRA `(.L_x_309) ;  /* 0x0000000400500947 */ /* 0x001fea0003800000 */
[----:B------:R-:W-:Y:S01]  /*fcd0*/  ULDC.64 UR8, c[0x0][0x628] ;  /* 0x00018a0000087ab9 */ /* 0x000fe20000000a00 */
[----:B------:R-:W0:Y:S01]  /*fce0*/  S2R R12, SR_CTAID.X ;  /* 0x00000000000c7919 */ /* 0x000e220000002500 */
[----:B------:R-:W-:Y:S01]  /*fcf0*/  ISETP.NE.U32.AND P0, PT, RZ, UR8, PT ;  /* 0x00000008ff007c0c */ /* 0x000fe2000bf05070 */
[----:B------:R-:W-:Y:S01]  /*fd00*/  ULDC UR10, c[0x0][0x630] ;  /* 0x00018c00000a7ab9 */ /* 0x000fe20000000800 */
[----:B------:R-:W-:Y:S01]  /*fd10*/  IMAD.MOV.U32 R2, RZ, RZ, R14 ;  /* 0x000000ffff027224 */ /* 0x000fe200078e000e */
[----:B------:R-:W1:Y:S01]  /*fd20*/  S2R R0, SR_CTAID.Y ;  /* 0x0000000000007919 */ /* 0x000e620000002600 */
[----:B------:R-:W-:Y:S01]  /*fd30*/  ISETP.NE.AND.EX P0, PT, RZ, UR9, PT, P0 ;  /* 0x00000009ff007c0c */ /* 0x000fe2000bf05300 */
[----:B------:R-:W-:-:S12]  /*fd40*/  IMAD.MOV.U32 R3, RZ, RZ, R16 ;  /* 0x000000ffff037224 */ /* 0x000fd800078e0010 */
[----:B------:R-:W-:Y:S05]  /*fd50*/  @!P0 BRA `(.L_x_310) ;  /* 0x0000000000288947 */ /* 0x000fea0003800000 */
[----:B------:R-:W-:Y:S02]  /*fd60*/  ULDC UR7, c[0x0][0x634] ;  /* 0x00018d0000077ab9 */ /* 0x000fe40000000800 */
[----:B------:R-:W-:-:S05]  /*fd70*/  IADD3 R7, P0, R14, UR7, RZ ;  /* 0x000000070e077c10 */ /* 0x000fca000ff1e0ff */
[----:B------:R-:W-:-:S04]  /*fd80*/  IMAD.X R13, RZ, RZ, R16, P0 ;  /* 0x000000ffff0d7224 */ /* 0x000fc800000e0610 */
[----:B------:R-:W-:-:S04]  /*fd90*/  IMAD.WIDE.U32 R4, R13, UR8, RZ ;  /* 0x000000080d047c25 */ /* 0x000fc8000f8e00ff */
[----:B------:R-:W-:-:S04]  /*fda0*/  IMAD.WIDE.U32 R4, P0, R7, UR9, R4 ;  /* 0x0000000907047c25 */ /* 0x000fc8000f800004 */
[----:B------:R-:W-:-:S04]  /*fdb0*/  IMAD.WIDE.U32 R6, R7, UR8, RZ ;  /* 0x0000000807067c25 */ /* 0x000fc8000f8e00ff */
[----:B------:R-:W-:Y:S01]  /*fdc0*/  IMAD.X R3, RZ, RZ, RZ, P0 ;  /* 0x000000ffff037224 */ /* 0x000fe200000e06ff */
[----:B------:R-:W-:Y:S01]  /*fdd0*/  IADD3 RZ, P0, R7, R4, RZ ;  /* 0x0000000407ff7210 */ /* 0x000fe20007f1e0ff */
[----:B------:R-:W-:-:S04]  /*fde0*/  IMAD.MOV.U32 R2, RZ, RZ, R5 ;  /* 0x000000ffff027224 */ /* 0x000fc800078e0005 */
[----:B------:R-:W-:-:S08]  /*fdf0*/  IMAD.WIDE.U32.X R2, R13, UR9, R2, P0 ;  /* 0x000000090d027c25 */ /* 0x000fd000080e0402 */
.L_x_310:
[--C-:B------:R-:W-:Y:S01]  /*fe00*/  SHF.R.U64 R6, R2, UR10, R3.reuse ;  /* 0x0000000a02067c19 */ /* 0x100fe20008001203 */
[----:B------:R-:W-:Y:S01]  /*fe10*/  ULDC.64 UR8, c[0x0][0x620] ;  /* 0x0001880000087ab9 */ /* 0x000fe20000000a00 */
[----:B------:R-:W-:Y:S01]  /*fe20*/  SHF.R.U32.HI R2, RZ, UR10, R3 ;  /* 0x0000000aff027c19 */ /* 0x000fe20008011603 */
[----:B------:R-:W-:Y:S01]  /*fe30*/  IMAD.MOV.U32 R3, RZ, RZ, R16 ;  /* 0x000000ffff037224 */ /* 0x000fe200078e0010 */
[----:B------:R-:W-:Y:S01]  /*fe40*/  IADD3 R5, P0, RZ, -R6, RZ ;  /* 0x80000006ff057210 */ /* 0x000fe20007f1e0ff */
[----:B------:R-:W-:Y:S01]  /*fe50*/  ULDC UR7, c[0x0][0x150] ;  /* 0x0000540000077ab9 */ /* 0x000fe20000000800 */
[----:B0-----:R-:W-:Y:S01]  /*fe60*/  I2FP.F32.U32 R7, R12 ;  /* 0x0000000c00077245 */ /* 0x001fe20000201000 */
[----:B------:R-:W0:Y:S01]  /*fe70*/  LDC R19, c[0x0][0x144] ;  /* 0x00005100ff137b82 */ /* 0x000e220000000800 */
[----:B------:R-:W-:Y:S01]  /*fe80*/  ULDC.64 UR10, c[0x0][0x640] ;  /* 0x00019000000a7ab9 */ /* 0x000fe20000000a00 */
[----:B------:R-:W-:Y:S01]  /*fe90*/  IMAD.X R2, RZ, RZ, ~R2, P0 ;  /* 0x000000ffff027224 */ /* 0x000fe200000e0e02 */
[----:B------:R-:W-:-:S03]  /*fea0*/  ISETP.NE.U32.AND P0, PT, RZ, UR10, PT ;  /* 0x0000000aff007c0c */ /* 0x000fc6000bf05070 */
[----:B------:R-:W-:Y:S01]  /*feb0*/  IMAD R4, R2, UR8, RZ ;  /* 0x0000000802047c24 */ /* 0x000fe2000f8e02ff */
[----:B------:R-:W-:Y:S01]  /*fec0*/  ISETP.NE.AND.EX P0, PT, RZ, UR11, PT, P0 ;  /* 0x0000000bff007c0c */ /* 0x000fe2000bf05300 */
[----:B------:R-:W-:Y:S01]  /*fed0*/  IMAD.MOV.U32 R2, RZ, RZ, R14 ;  /* 0x000000ffff027224 */ /* 0x000fe200078e000e */
[----:B------:R-:W2:Y:S03]  /*fee0*/  LDC R13, c[0x0][0x148] ;  /* 0x00005200ff0d7b82 */ /* 0x000ea60000000800 */
[----:B------:R-:W-:Y:S01]  /*fef0*/  IMAD.WIDE.U32 R2, R5, UR8, R2 ;  /* 0x0000000805027c25 */ /* 0x000fe2000f8e0002 */
[----:B------:R-:W-:-:S03]  /*ff00*/  ULDC UR8, c[0x0][0x154] ;  /* 0x0000550000087ab9 */ /* 0x000fc60000000800 */
[----:B------:R-:W-:Y:S02]  /*ff10*/  IMAD R5, R5, UR9, R4 ;  /* 0x0000000905057c24 */ /* 0x000fe4000f8e0204 */
[----:B------:R-:W-:Y:S01]  /*ff20*/  FMUL R4, R7, UR7 ;  /* 0x0000000707047c20 */ /* 0x000fe20008400000 */
[----:B------:R-:W-:Y:S01]  /*ff30*/  ULDC UR7, c[0x0][0x618] ;  /* 0x0001860000077ab9 */ /* 0x000fe20000000800 */
[----:B------:R-:W-:Y:S01]  /*ff40*/  ULDC UR9, c[0x0][0x608] ;  /* 0x0001820000097ab9 */ /* 0x000fe20000000800 */
[----:B------:R-:W-:-:S03]  /*ff50*/  IMAD.IADD R3, R3, 0x1, R5 ;  /* 0x0000000103037824 */ /* 0x000fc600078e0205 */
[----:B------:R-:W3:Y:S02]  /*ff60*/  F2I.U32.TRUNC.NTZ R4, R4 ;  /* 0x0000000400047305 */ /* 0x000ee4000020f000 */
[----:B------:R-:W-:Y:S02]  /*ff70*/  SHF.R.U64 R7, R2, UR7, R3 ;  /* 0x0000000702077c19 */ /* 0x000fe40008001203 */
[----:B-1----:R-:W-:-:S05]  /*ff80*/  I2FP.F32.U32 R2, R0 ;  /* 0x0000000000027245 */ /* 0x002fca0000201000 */
[----:B------:R-:W-:Y:S01]  /*ff90*/  FMUL R5, R2, UR8 ;  /* 0x0000000802057c20 */ /* 0x000fe20008400000 */
[----:B------:R-:W-:Y:S01]  /*ffa0*/  SHF.R.U32.HI R2, RZ, UR7, R3 ;  /* 0x00000007ff027c19 */ /* 0x000fe20008011603 */
[----:B------:R-:W-:Y:S02]  /*ffb0*/  ULDC UR7, c[0x0][0x658] ;  /* 0x0001960000077ab9 */ /* 0x000fe40000000800 */
[----:B------:R1:W4:Y:S01]  /*ffc0*/  F2I.U32.TRUNC.NTZ R16, R5 ;  /* 0x0000000500107305 */ /* 0x000322000020f000 */
[----:B------:R-:W-:Y:S01]  /*ffd0*/  SHF.R.U64 R15, R7, UR9, R2 ;  /* 0x00000009070f7c19 */ /* 0x000fe20008001202 */
[----:B---3--:R-:W-:Y:S01]  /*ffe0*/  IMAD.MOV R4, RZ, RZ, -R4 ;  /* 0x000000ffff047224 */ /* 0x008fe200078e0a04 */
[----:B------:R-:W-:-:S03]  /*fff0*/  SHF.R.U32.HI R2, RZ, UR9, R2 ;  /* 0x00000009ff027c19 */ /* 0x000fc60008011602 */
[----:B0-----:R-:W-:Y:S01]  /*10000*/  IMAD R12, R19, R4, R12 ;  /* 0x00000004130c7224 */ /* 0x001fe200078e020c */
[--C-:B------:R-:W-:Y:S02]  /*10010*/  SHF.R.U64 R14, R15, UR7, R2.reuse ;  /* 0x000000070f0e7c19 */ /* 0x100fe40008001202 */
[----:B------:R-:W-:-:S03]  /*10020*/  SHF.R.U32.HI R17, RZ, UR7, R2 ;  /* 0x00000007ff117c19 */ /* 0x000fc60008011602 */
[----:B------:R-:W-:Y:S02]  /*10030*/  IMAD.MOV.U32 R2, RZ, RZ, R14 ;  /* 0x000000ffff027224 */ /* 0x000fe400078e000e */
[----:B------:R-:W-:Y:S01]  /*10040*/  IMAD.MOV.U32 R3, RZ, RZ, R17 ;  /* 0x000000ffff037224 */ /* 0x000fe200078e0011 */
[----:B-12-4-:R-:W-:Y:S06]  /*10050*/  @!P0 BRA `(.L_x_311) ;  /* 0x0000000000288947 */ /* 0x016fec0003800000 */
[----:B------:R-:W-:Y:S02]  /*10060*/  ULDC UR7, c[0x0][0x64c] ;  /* 0x0001930000077ab9 */ /* 0x000fe40000000800 */
[----:B------:R-:W-:-:S05]  /*10070*/  IADD3 R3, P0, R14, UR7, RZ ;  /* 0x000000070e037c10 */ /* 0x000fca000ff1e0ff */
[----:B------:R-:W-:-:S04]  /*10080*/  IMAD.X R17, RZ, RZ, R17, P0 ;  /* 0x000000ffff117224 */ /* 0x000fc800000e0611 */
[----:B------:R-:W-:-:S04]  /*10090*/  IMAD.WIDE.U32 R4, R17, UR10, RZ ;  /* 0x0000000a11047c25 */ /* 0x000fc8000f8e00ff */
[----:B------:R-:W-:-:S04]  /*100a0*/  IMAD.WIDE.U32 R4, P0, R3, UR11, R4 ;  /* 0x0000000b03047c25 */ /* 0x000fc8000f800004 */
[----:B------:R-:W-:-:S04]  /*100b0*/  IMAD.WIDE.U32 R2, R3, UR10, RZ ;  /* 0x0000000a03027c25 */ /* 0x000fc8000f8e00ff */
[----:B------:R-:W-:Y:S01]  /*100c0*/  IMAD.MOV.U32 R2, RZ, RZ, R5 ;  /* 0x000000ffff027224 */ /* 0x000fe200078e0005 */
[----:B------:R-:W-:Y:S01]  /*100d0*/  IADD3 RZ, P1, R3, R4, RZ ;  /* 0x0000000403ff7210 */ /* 0x000fe20007f3e0ff */
[----:B------:R-:W-:-:S04]  /*100e0*/  IMAD.X R3, RZ, RZ, RZ, P0 ;  /* 0x000000ffff037224 */ /* 0x000fc800000e06ff */
[----:B------:R-:W-:-:S08]  /*100f0*/  IMAD.WIDE.U32.X R2, R17, UR11, R2, P1 ;  /* 0x0000000b11027c25 */ /* 0x000fd000088e0402 */
.L_x_311:
[----:B------:R-:W-:Y:S01]  /*10100*/  ULDC UR7, c[0x0][0x648] ;  /* 0x0001920000077ab9 */ /* 0x000fe20000000800 */
[----:B------:R-:W-:Y:S01]  /*10110*/  LOP3.LUT R15, R15, UR6, RZ, 0xc0, !PT ;  /* 0x000000060f0f7c12 */ /* 0x000fe2000f8ec0ff */
[----:B------:R-:W-:Y:S01]  /*10120*/  IMAD.MOV R16, RZ, RZ, -R16 ;  /* 0x000000ffff107224 */ /* 0x000fe200078e0a10 */
[----:B------:R-:W-:Y:S01]  /*10130*/  SHF.R.U64 R2, R2, UR7, R3 ;  /* 0x0000000702027c19 */ /* 0x000fe20008001203 */
[----:B------:R-:W-:Y:S01]  /*10140*/  ULDC UR7, c[0x0][0x638] ;  /* 0x00018e0000077ab9 */ /* 0x000fe20000000800 */
[----:B------:R-:W-:Y:S01]  /*10150*/  LOP3.LUT R7, R7, UR4, RZ, 0xc0, !PT ;  /* 0x0000000407077c12 */ /* 0x000fe2000f8ec0ff */
[----:B------:R-:W-:Y:S01]  /*10160*/  @P4 IMAD R12, R13, R16, R0 ;  /* 0x000000100d0c4224 */ /* 0x000fe200078e0200 */
[----:B------:R-:W-:Y:S01]  /*10170*/  ULDC UR8, c[0x0][0x610] ;  /* 0x0001840000087ab9 */ /* 0x000fe20000000800 */
[----:B------:R-:W-:Y:S02]  /*10180*/  IMAD.MOV R3, RZ, RZ, -R2 ;  /* 0x000000ffff037224 */ /* 0x000fe400078e0a02 */
[----:B------:R-:W-:-:S02]  /*10190*/  IMAD R5, R2, UR5, R15 ;  /* 0x0000000502057c24 */ /* 0x000fc4000f8e020f */
[----:B------:R-:W-:Y:S01]  /*101a0*/  IMAD R14, R3, UR7, R14 ;  /* 0x00000007030e7c24 */ /* 0x000fe2000f8e020e */
[----:B------:R-:W-:Y:S01]  /*101b0*/  ULDC UR7, c[0x0][0x600] ;  /* 0x0001800000077ab9 */ /* 0x000fe20000000800 */
[----:B------:R-:W-:Y:S02]  /*101c0*/  IMAD R5, R5, UR8, R12 ;  /* 0x0000000805057c24 */ /* 0x000fe4000f8e020c */
[----:B------:R-:W-:Y:S02]  /*101d0*/  IMAD R14, R14, UR7, R7 ;  /* 0x000000070e0e7c24 */ /* 0x000fe4000f8e0207 */
[----:B------:R-:W-:-:S03]  /*101e0*/  IMAD.MOV.U32 R0, RZ, RZ, 0x1 ;  /* 0x00000001ff007424 */ /* 0x000fc600078e00ff */
[----:B------:R-:W-:Y:S02]  /*101f0*/  SEL R7, R14, R5, !P4 ;  /* 0x000000050e077207 */ /* 0x000fe40006000000 */
[----:B------:R-:W-:-:S07]  /*10200*/  SEL R5, R5, R14, !P4 ;  /* 0x0000000e05057207 */ /* 0x000fce0006000000 */
.L_x_309:
[----:B------:R-:W-:Y:S05]  /*10210*/  BSYNC B1 ;  /* 0x0000000000017941 */ /* 0x000fea0003800000 */
.L_x_308:
[----:B------:R-:W-:-:S13]  /*10220*/  LOP3.LUT P0, RZ, R0, 0xff, RZ, 0xc0, !PT ;  /* 0x000000ff00ff7812 */ /* 0x000fda000780c0ff */
[----:B------:R-:W-:Y:S05]  /*10230*/  @P0 BRA `(.L_x_312) ;  /* 0xfffffff400180947 */ /* 0x000fea000383ffff */
[----:B------:R-:W-:Y:S05]  /*10240*/  BSYNC B0 ;  /* 0x0000000000007941 */ /* 0x000fea0003800000 */
.L_x_301:
[----:B------:R-:W-:-:S03]  /*10250*/  UMOV UR7, 0xffffffff ;  /* 0xffffffff00077882 */ /* 0x000fc60000000000 */
[----:B------:R-:W-:Y:S05]  /*10260*/  BRA.DIV UR7, `(.L_x_313) ;  /* 0x0000000607287947 */ /* 0x000fea000b800000 */
[----:B------:R-:W-:-:S13]  /*10270*/  ELECT P0, URZ, PT ;  /* 0x00000000003f782f */ /* 0x000fda0003800000 */
.L_x_327:
[----:B------:R-:W-:Y:S04]  /*10280*/  BSSY B0, `(.L_x_314) ;  /* 0x000002c000007945 */ /* 0x000fe80003800000 */
[----:B------:R-:W-:Y:S05]  /*10290*/  @!P0 BRA `(.L_x_315) ;  /* 0x0000000000a88947 */ /* 0x000fea0003800000 */
[----:B------:R-:W-:-:S04]  /*102a0*/  ULOP3.LUT UR7, UR13, 0x2, URZ, 0xfc, !UPT ;  /* 0x000000020d077892 */ /* 0x000fc8000f8efc3f */
[----:B------:R-:W-:-:S06]  /*102b0*/  UISETP.NE.AND UP0, UPT, UR7, 0x3, UPT ;  /* 0x000000030700788c */ /* 0x000fcc000bf05270 */
[----:B------:R-:W-:-:S13]  /*102c0*/  PLOP3.LUT P0, PT, PT, PT, UP0, 0x80, 0x0 ;  /* 0x000000000000781c */ /* 0x000fda0003f0f008 */
[----:B------:R-:W-:Y:S05]  /*102d0*/  @!P0 BRA `(.L_x_316) ;  /* 0x0000000000048947 */ /* 0x000fea0003800000 */
[----:B------:R-:W-:Y:S01]  /*102e0*/  BPT.TRAP 0x1 ;  /* 0x000000040000795c */ /* 0x000fe20000300000 */
.L_x_316:
[----:B------:R-:W0:Y:S01]  /*102f0*/  S2R R3, SR_CgaCtaId ;  /* 0x0000000000037919 */ /* 0x000e220000008800 */
[----:B------:R-:W-:Y:S02]  /*10300*/  MOV R0, 0x400 ;  /* 0x0000040000007802 */ /* 0x000fe40000000f00 */
[----:B------:R-:W-:Y:S02]  /*10310*/  SHF.L.U32 R2, R11, 0x1f, RZ ;  /* 0x0000001f0b027819 */ /* 0x000fe400000006ff */
[----:B0-----:R-:W-:-:S05]  /*10320*/  LEA R3, R3, R0, 0x18 ;  /* 0x0000000003037211 */ /* 0x001fca00078ec0ff */
[----:B------:R-:W-:-:S04]  /*10330*/  VIADD R3, R3, 0x20 ;  /* 0x0000002003037836 */ /* 0x000fc80000000000 */
[C---:B------:R-:W-:Y:S02]  /*10340*/  IMAD R5, R10.reuse, 0x8, R3 ;  /* 0x000000080a057824 */ /* 0x040fe400078e0203 */
[----:B------:R-:W-:Y:S02]  /*10350*/  VIADD R10, R10, 0x1 ;  /* 0x000000010a0a7836 */ /* 0x000fe40000000000 */
[----:B------:R-:W0:Y:S03]  /*10360*/  SYNCS.PHASECHK.TRANS64.TRYWAIT P0, [R5+URZ], R2 ;  /* 0x00000002050075a7 */ /* 0x000e26000800017f */
[----:B------:R-:W-:-:S04]  /*10370*/  ISETP.NE.AND P1, PT, R10, 0x4, PT ;  /* 0x000000040a00780c */ /* 0x000fc80003f25270 */
[----:B------:R-:W-:Y:S02]  /*10380*/  SEL R0, RZ, 0x1, P1 ;  /* 0x00000001ff007807 */ /* 0x000fe40000800000 */
[----:B------:R-:W-:Y:S02]  /*10390*/  SEL R10, R10, RZ, P1 ;  /* 0x000000ff0a0a7207 */ /* 0x000fe40000800000 */
[----:B------:R-:W-:-:S03]  /*103a0*/  LOP3.LUT R11, R11, R0, RZ, 0x3c, !PT ;  /* 0x000000000b0b7212 */ /* 0x000fc600078e3cff */
[----:B------:R-:W-:Y:S01]  /*103b0*/  IMAD R7, R10, 0x8, R3 ;  /* 0x000000080a077824 */ /* 0x000fe200078e0203 */
[----:B------:R-:W-:Y:S01]  /*103c0*/  SHF.L.U32 R4, R11, 0x1f, RZ ;  /* 0x0000001f0b047819 */ /* 0x000fe200000006ff */
[----:B0-----:R-:W-:Y:S06]  /*103d0*/  @!P0 BRA `(.L_x_317) ;  /* 0x0000000000ec8947 */ /* 0x001fec0003800000 */
.L_x_328:
[----:B------:R-:W1:Y:S01]  /*103e0*/  SYNCS.PHASECHK.TRANS64.TRYWAIT P0, [R7+URZ], R4 ;  /* 0x00000004070075a7 */ /* 0x000e62000800017f */
[----:B------:R-:W-:-:S05]  /*103f0*/  VIADD R0, R10, 0x1 ;  /* 0x000000010a007836 */ /* 0x000fca0000000000 */
[----:B------:R-:W-:-:S04]  /*10400*/  ISETP.NE.AND P1, PT, R0, 0x4, PT ;  /* 0x000000040000780c */ /* 0x000fc80003f25270 */
[----:B0-----:R-:W-:Y:S02]  /*10410*/  SEL R2, RZ, 0x1, P1 ;  /* 0x00000001ff027807 */ /* 0x001fe40000800000 */
[----:B------:R-:W-:Y:S02]  /*10420*/  SEL R0, R0, RZ, P1 ;  /* 0x000000ff00007207 */ /* 0x000fe40000800000 */
[----:B------:R-:W-:-:S03]  /*10430*/  LOP3.LUT R11, R11, R2, RZ, 0x3c, !PT ;  /* 0x000000020b0b7212 */ /* 0x000fc600078e3cff */
[----:B------:R-:W-:Y:S01]  /*10440*/  IMAD R6, R0, 0x8, R3 ;  /* 0x0000000800067824 */ /* 0x000fe200078e0203 */
[----:B------:R-:W-:Y:S01]  /*10450*/  SHF.L.U32 R5, R11, 0x1f, RZ ;  /* 0x0000001f0b057819 */ /* 0x000fe200000006ff */
[----:B-1----:R-:W-:Y:S06]  /*10460*/  @!P0 BRA `(.L_x_318) ;  /* 0x0000000000dc8947 */ /* 0x002fec0003800000 */
.L_x_329:
[----:B------:R-:W1:Y:S01]  /*10470*/  SYNCS.PHASECHK.TRANS64.TRYWAIT P0, [R6+URZ], R5 ;  /* 0x00000005060075a7 */ /* 0x000e62000800017f */
[----:B------:R-:W-:-:S05]  /*10480*/  VIADD R0, R0, 0x1 ;  /* 0x0000000100007836 */ /* 0x000fca0000000000 */
[----:B------:R-:W-:-:S04]  /*10490*/  ISETP.NE.AND P1, PT, R0, 0x4, PT ;  /* 0x000000040000780c */ /* 0x000fc80003f25270 */
[----:B------:R-:W-:Y:S02]  /*104a0*/  SEL R2, RZ, 0x1, P1 ;  /* 0x00000001ff027807 */ /* 0x000fe40000800000 */
[----:B------:R-:W-:Y:S02]  /*104b0*/  SEL R0, R0, RZ, P1 ;  /* 0x000000ff00007207 */ /* 0x000fe40000800000 */
[----:B------:R-:W-:Y:S01]  /*104c0*/  LOP3.LUT R2, R11, R2, RZ, 0x3c, !PT ;  /* 0x000000020b027212 */ /* 0x000fe200078e3cff */
[----:B-1----:R-:W-:Y:S06]  /*104d0*/  @!P0 BRA `(.L_x_319) ;  /* 0x0000000000d48947 */ /* 0x002fec0003800000 */
.L_x_330:
[----:B------:R-:W-:Y:S01]  /*104e0*/  IMAD R3, R0, 0x8, R3 ;  /* 0x0000000800037824 */ /* 0x000fe200078e0203 */
[----:B------:R-:W-:-:S07]  /*104f0*/  SHF.L.U32 R0, R2, 0x1f, RZ ;  /* 0x0000001f02007819 */ /* 0x000fce00000006ff */
.L_x_320:
[----:B--2---:R2:W3:Y:S02]  /*10500*/  SYNCS.PHASECHK.TRANS64.TRYWAIT P0, [R3+URZ], R0 ;  /* 0x00000000030075a7 */ /* 0x0044e4000800017f */
[----:B---3--:R-:W-:Y:S05]  /*10510*/  @!P0 NANOSLEEP.SYNCS 0x989680 ;  /* 0x009896800000895d */ /* 0x008fea0003900000 */
[----:B------:R-:W3:Y:S02]  /*10520*/  @!P0 SYNCS.PHASECHK.TRANS64 P0, [R3+URZ], R0 ;  /* 0x00000000030085a7 */ /* 0x000ee4000800007f */
[----:B---3--:R-:W-:Y:S05]  /*10530*/  @!P0 BRA `(.L_x_320) ;  /* 0xfffffffc00f08947 */ /* 0x008fea000383ffff */
.L_x_315:
[----:B------:R-:W-:Y:S05]  /*10540*/  BSYNC B0 ;  /* 0x0000000000007941 */ /* 0x000fea0003800000 */
.L_x_314:
[----:B------:R-:W-:Y:S05]  /*10550*/  EXIT ;  /* 0x000000000000794d */ /* 0x000fea0003800000 */
.L_x_21:
[----:B-1----:R-:W-:-:S04]  /*10560*/  IMAD.U32 R3, RZ, RZ, UR6 ;  /* 0x00000006ff037e24 */ /* 0x002fc8000f8e00ff */
[----:B------:R1:W2:Y:S03]  /*10570*/  SYNCS.PHASECHK.TRANS64.TRYWAIT P1, [R3+URZ], R0 ;  /* 0x00000000030075a7 */ /* 0x0002a6000802017f */
[----:B--2---:R-:W-:Y:S05]  /*10580*/  @!P1 NANOSLEEP.SYNCS 0x989680 ;  /* 0x009896800000995d */ /* 0x004fea0003900000 */
[----:B------:R-:W2:Y:S02]  /*10590*/  @!P1 SYNCS.PHASECHK.TRANS64 P1, [R3+URZ], R0 ;  /* 0x00000000030095a7 */ /* 0x000ea4000802007f */
[----:B--2---:R-:W-:Y:S05]  /*105a0*/  @!P1 BRA `(.L_x_21) ;  /* 0xfffffffc00ec9947 */ /* 0x004fea000383ffff */
[----:B------:R-:W-:Y:S05]  /*105b0*/  BRA `(.L_x_20) ;  /* 0xffffff1400f47947 */ /* 0x000fea000383ffff */
.L_x_27:
[----:B-----5:R2:W-:Y:S02]  /*105c0*/  STL [R1+0x84], R0 ;  /* 0x0000840001007387 */ /* 0x0205e40000100800 */
[----:B--2---:R-:W-:-:S04]  /*105d0*/  IMAD.U32 R0, RZ, RZ, UR16 ;  /* 0x00000010ff007e24 */ /* 0x004fc8000f8e00ff */
[----:B------:R2:W3:Y:S03]  /*105e0*/  SYNCS.PHASECHK.TRANS64.TRYWAIT P1, [R0+URZ], R229 ;  /* 0x000000e5000075a7 */ /* 0x0004e6000802017f */
[----:B---3--:R-:W-:Y:S05]  /*105f0*/  @!P1 NANOSLEEP.SYNCS 0x989680 ;  /* 0x009896800000995d */ /* 0x008fea0003900000 */
[----:B------:R2:W3:Y:S02]  /*10600*/  @!P1 SYNCS.PHASECHK.TRANS64 P1, [R0+URZ], R229 ;  /* 0x000000e5000095a7 */ /* 0x0004e4000802007f */
[----:B--2---:R2:W5:Y:S02]  /*10610*/  LDL.LU R0, [R1+0x84] ;  /* 0x0000840001007983 */ /* 0x0045640000300800 */
[----:B--23--:R-:W-:Y:S05]  /*10620*/  @!P1 BRA `(.L_x_27) ;  /* 0xfffffffc00e49947 */ /* 0x00cfea000383ffff */
[----:B------:R-:W-:Y:S05]  /*10630*/  BRA `(.L_x_26) ;  /* 0xffffff2800c07947 */ /* 0x000fea000383ffff */
.L_x_302:
[----:B------:R-:W-:Y:S01]  /*10640*/  BSSY B1, `(.L_x_321) ;  /* 0x0000006000017945 */ /* 0x000fe20003800000 */
[----:B------:R-:W-:-:S07]  /*10650*/  IMAD.MOV.U32 R0, RZ, RZ, -0x1 ;  /* 0xffffffffff007424 */ /* 0x000fce00078e00ff */
[----:B------:R-:W-:Y:S05]  /*10660*/  WARPSYNC.COLLECTIVE R0, `(.L_x_322) ;  /* 0x00000000000c7348 */ /* 0x000fea0003c00000 */
[----:B------:R-:W-:Y:S02]  /*10670*/  ELECT P0, UR62, PT ;  /* 0x00000000003e782f */ /* 0x000fe40003800000 */
[----:B------:R-:W-:Y:S01]  /*10680*/  MOV R0, UR62 ;  /* 0x0000003e00007c02 */ /* 0x000fe20008000f00 */
[----:B------:R-:W-:Y:S10]  /*10690*/  ENDCOLLECTIVE ;  /* 0x000000000000791b */ /* 0x000ff40003800000 */
.L_x_322:
[----:B------:R-:W-:Y:S05]  /*106a0*/  BSYNC B1 ;  /* 0x0000000000017941 */ /* 0x000fea0003800000 */
.L_x_321:
[----:B------:R-:W-:Y:S05]  /*106b0*/  BRA `(.L_x_323) ;  /* 0xfffffff000047947 */ /* 0x000fea000383ffff */
.L_x_305:
[----:B0-----:R0:W2:Y:S02]  /*106c0*/  SYNCS.PHASECHK.TRANS64.TRYWAIT P0, [R5+URZ+0x20], R2 ;  /* 0x00002002050075a7 */ /* 0x0010a4000800017f */
[----:B--2---:R-:W-:Y:S05]  /*106d0*/  @!P0 NANOSLEEP.SYNCS 0x989680 ;  /* 0x009896800000895d */ /* 0x004fea0003900000 */
[----:B------:R-:W2:Y:S02]  /*106e0*/  @!P0 SYNCS.PHASECHK.TRANS64 P0, [R5+URZ+0x20], R2 ;  /* 0x00002002050085a7 */ /* 0x000ea4000800007f */
[----:B--2---:R-:W-:Y:S05]  /*106f0*/  @!P0 BRA `(.L_x_305) ;  /* 0xfffffffc00f08947 */ /* 0x004fea000383ffff */
[----:B------:R-:W-:Y:S05]  /*10700*/  BRA `(.L_x_324) ;  /* 0xfffffff000487947 */ /* 0x000fea000383ffff */
.L_x_313:
[----:B------:R-:W-:Y:S01]  /*10710*/  BSSY B0, `(.L_x_325) ;  /* 0x0000006000007945 */ /* 0x000fe20003800000 */
[----:B------:R-:W-:-:S07]  /*10720*/  IMAD.MOV.U32 R0, RZ, RZ, -0x1 ;  /* 0xffffffffff007424 */ /* 0x000fce00078e00ff */
[----:B------:R-:W-:Y:S05]  /*10730*/  WARPSYNC.COLLECTIVE R0, `(.L_x_326) ;  /* 0x00000000000c7348 */ /* 0x000fea0003c00000 */
[----:B------:R-:W-:Y:S02]  /*10740*/  ELECT P0, UR62, PT ;  /* 0x00000000003e782f */ /* 0x000fe40003800000 */
[----:B------:R-:W-:Y:S01]  /*10750*/  MOV R0, UR62 ;  /* 0x0000003e00007c02 */ /* 0x000fe20008000f00 */
[----:B------:R-:W-:Y:S10]  /*10760*/  ENDCOLLECTIVE ;  /* 0x000000000000791b */ /* 0x000ff40003800000 */
.L_x_326:
[----:B------:R-:W-:Y:S05]  /*10770*/  BSYNC B0 ;  /* 0x0000000000007941 */ /* 0x000fea0003800000 */
.L_x_325:
[----:B------:R-:W-:Y:S05]  /*10780*/  BRA `(.L_x_327) ;  /* 0xfffffff800bc7947 */ /* 0x000fea000383ffff */
.L_x_317:
[----:B0-----:R0:W1:Y:S02]  /*10790*/  SYNCS.PHASECHK.TRANS64.TRYWAIT P0, [R5+URZ], R2 ;  /* 0x00000002050075a7 */ /* 0x001064000800017f */
[----:B-1----:R-:W-:Y:S05]  /*107a0*/  @!P0 NANOSLEEP.SYNCS 0x989680 ;  /* 0x009896800000895d */ /* 0x002fea0003900000 */
[----:B------:R-:W1:Y:S02]  /*107b0*/  @!P0 SYNCS.PHASECHK.TRANS64 P0, [R5+URZ], R2 ;  /* 0x00000002050085a7 */ /* 0x000e64000800007f */
[----:B-1----:R-:W-:Y:S05]  /*107c0*/  @!P0 BRA `(.L_x_317) ;  /* 0xfffffffc00f08947 */ /* 0x002fea000383ffff */
[----:B------:R-:W-:Y:S05]  /*107d0*/  BRA `(.L_x_328) ;  /* 0xfffffffc00007947 */ /* 0x000fea000383ffff */
.L_x_318:
[----:B0-----:R0:W1:Y:S02]  /*107e0*/  SYNCS.PHASECHK.TRANS64.TRYWAIT P0, [R7+URZ], R4 ;  /* 0x00000004070075a7 */ /* 0x001064000800017f */
[----:B-1----:R-:W-:Y:S05]  /*107f0*/  @!P0 NANOSLEEP.SYNCS 0x989680 ;  /* 0x009896800000895d */ /* 0x002fea0003900000 */
[----:B------:R-:W1:Y:S02]  /*10800*/  @!P0 SYNCS.PHASECHK.TRANS64 P0, [R7+URZ], R4 ;  /* 0x00000004070085a7 */ /* 0x000e64000800007f */
[----:B-1----:R-:W-:Y:S05]  /*10810*/  @!P0 BRA `(.L_x_318) ;  /* 0xfffffffc00f08947 */ /* 0x002fea000383ffff */
[----:B------:R-:W-:Y:S05]  /*10820*/  BRA `(.L_x_329) ;  /* 0xfffffffc00107947 */ /* 0x000fea000383ffff */
.L_x_319:
[----:B-1----:R1:W2:Y:S02]  /*10830*/  SYNCS.PHASECHK.TRANS64.TRYWAIT P0, [R6+URZ], R5 ;  /* 0x00000005060075a7 */ /* 0x0022a4000800017f */
[----:B--2---:R-:W-:Y:S05]  /*10840*/  @!P0 NANOSLEEP.SYNCS 0x989680 ;  /* 0x009896800000895d */ /* 0x004fea0003900000 */
[----:B------:R-:W2:Y:S02]  /*10850*/  @!P0 SYNCS.PHASECHK.TRANS64 P0, [R6+URZ], R5 ;  /* 0x00000005060085a7 */ /* 0x000ea4000800007f */
[----:B--2---:R-:W-:Y:S05]  /*10860*/  @!P0 BRA `(.L_x_319) ;  /* 0xfffffffc00f08947 */ /* 0x004fea000383ffff */
[----:B------:R-:W-:Y:S05]  /*10870*/  BRA `(.L_x_330) ;  /* 0xfffffffc00187947 */ /* 0x000fea000383ffff */
.L_x_331:
[----:B------:R-:W-:-:S00]  /*10880*/  BRA `(.L_x_331) ;  /* 0xfffffffc00fc7947 */ /* 0x000fc0000383ffff */
[----:B------:R-:W-:-:S00]  /*10890*/  NOP ;  /* 0x0000000000007918 */ /* 0x000fc00000000000 */
        /* <DEDUP_REMOVED lines=14> */
.L_x_332:


//--------------------- .nv.shared._ZN7cutlass13device_kernelINS_4gemm6kernel13GemmUniversalIN4cute5tupleIJiiiiEEENS1_10collective13CollectiveMmaINS1_37MainloopSm90TmaGmmaWarpSpecializedFP8ILi4ENS5_IJNS4_1CILi1EEENSA_ILi4EEESB_EEENS1_35KernelTmaWarpSpecializedCooperativeEEENS5_IJNSA_ILi256EEENSA_ILi128EEESH_EEENS_12float_e4m3_tENS5_IJlSB_lEEESJ_SK_NS4_8TiledMMAINS4_8MMA_AtomIJNS4_4SM904GMMA31MMA_64x128x32_F32E4M3E4M3_SS_TNILNSO_7ScaleInE1ELSQ_1EEEEEENS4_6LayoutINS5_IJNSA_ILi2EEESB_SB_EEENS5_IJSB_NSA_ILi0EEESW_EEEEENS5_IJNS4_10UnderscoreESZ_SZ_EEEEENS4_23SM90_TMA_LOAD_MULTICASTENS4_14ComposedLayoutINS4_7SwizzleILi3ELi4ELi3EEENS4_18smem_ptr_flag_bitsILi8EEENST_INS5_IJNSA_ILi8EEESH_EEENS5_IJSH_SB_EEEEEEEvNS4_8identityENS4_13SM90_TMA_LOADES1C_vS1D_EENS_8epilogue10collective6detail29Sm90TmaWarpSpecializedAdapterINS1H_15DefaultEpilogueISJ_SK_SK_NS1G_6thread17LinearCombinationISJ_Li1EffLNS1L_9ScaleType4KindE0ELNS_15FloatRoundStyleE2ESJ_EENS1_15EpilogueDefaultEEEEEvvEEEEvNT_6ParamsE --------------------------
	.section	.nv.shared._ZN7cutlass13device_kernelINS_4gemm6kernel13GemmUniversalIN4cute5tupleIJiiiiEEENS1_10collective13CollectiveMmaINS1_37MainloopSm90TmaGmmaWarpSpecializedFP8ILi4ENS5_IJNS4_1CILi1EEENSA_ILi4EEESB_EEENS1_35KernelTmaWarpSpecializedCooperativeEEENS5_IJNSA_ILi256EEENSA_ILi128EEESH_EEENS_12float_e4m3_tENS5_IJlSB_lEEESJ_SK_NS4_8TiledMMAINS4_8MMA_AtomIJNS4_4SM904GMMA31MMA_64x128x32_F32E4M3E4M3_SS_TNILNSO_7ScaleInE1ELSQ_1EEEEEENS4_6LayoutINS5_IJNSA_ILi2EEESB_SB_EEENS5_IJSB_NSA_ILi0EEESW_EEEEENS5_IJNS4_10UnderscoreESZ_SZ_EEEEENS4_23SM90_TMA_LOAD_MULTICASTENS4_14ComposedLayoutINS4_7SwizzleILi3ELi4ELi3EEENS4_18smem_ptr_flag_bitsILi8EEENST_INS5_IJNSA_ILi8EEESH_EEENS5_IJSH_SB_EEEEEEEvNS4_8identityENS4_13SM90_TMA_LOADES1C_vS1D_EENS_8epilogue10collective6detail29Sm90TmaWarpSpecializedAdapterINS1H_15DefaultEpilogueISJ_SK_SK_NS1G_6thread17LinearCombinationISJ_Li1EffLNS1L_9ScaleType4KindE0ELNS_15FloatRoundStyleE2ESJ_EENS1_15EpilogueDefaultEEEEEvvEEEEvNT_6ParamsE,"aw",@nobits
	.sectionflags	@""
	.align	16
	.zero		1024


//--------------------- .nv.shared.reserved.0     --------------------------
	.section	.nv.shared.reserved.0,"aw",@nobits
	.weak		__nv_reservedSMEM_offset_0_alias
	.size		__nv_reservedSMEM_offset_0_alias, 0, 0
	.other		__nv_reservedSMEM_offset_0_alias,@"STO_CUDA_RESERVED_SHARED STV_DEFAULT"
__nv_reservedSMEM_offset_0_alias:
	.zero		0


//--------------------- .nv.global                --------------------------
	.section	.nv.global,"aw",@nobits
.nv.global:
	.type		_ZN40_INTERNAL_27de3e4f_4_k_cu_50f8fb95_180944cute1_E,@object
	.size		_ZN40_INTERNAL_27de3e4f_4_k_cu_50f8fb95_180944cute1_E,(_ZN40_INTERNAL_27de3e4f_4_k_cu_50f8fb95_180944cuda3std3__45__cpo6cbeginE - _ZN40_INTERNAL_27de3e4f_4_k_cu_50f8fb95_180944cute1_E)
_ZN40_INTERNAL_27de3e4f_4_k_cu_50f8fb95_180944cute1_E:
	.zero		1
	.type		_ZN40_INTERNAL_27de3e4f_4_k_cu_50f8fb95_180944cuda3std3__45__cpo6cbeginE,@object
	.size		_ZN40_INTERNAL_27de3e4f_4_k_cu_50f8fb95_180944cuda3std3__45__cpo6cbeginE,(_ZN40_INTERNAL_27de3e4f_4_k_cu_50f8fb95_180944cuda3std3__48in_placeE - _ZN40_INTERNAL_27de3e4f_4_k_cu_50f8fb95_180944cuda3std3__45__cpo6cbeginE)
_ZN40_INTERNAL_27de3e4f_4_k_cu_50f8fb95_180944cuda3std3__45__cpo6cbeginE:
	.zero		1
	.type		_ZN40_INTERNAL_27de3e4f_4_k_cu_50f8fb95_180944cuda3std3__48in_placeE,@object
	.size		_ZN40_INTERNAL_27de3e4f_4_k_cu_50f8fb95_180944cuda3std3__48in_placeE,(_ZN40_INTERNAL_27de3e4f_4_k_cu_50f8fb95_180944cuda3std6ranges3__45__cpo9iter_moveE - _ZN40_INTERNAL_27de3e4f_4_k_cu_50f8fb95_180944cuda3std3__48in_placeE)
_ZN40_INTERNAL_27de3e4f_4_k_cu_50f8fb95_180944cuda3std3__48in_placeE:
	.zero		1
	.type		_ZN40_INTERNAL_27de3e4f_4_k_cu_50f8fb95_180944cuda3std6ranges3__45__cpo9iter_moveE,@object
	.size		_ZN40_INTERNAL_27de3e4f_4_k_cu_50f8fb95_180944cuda3std6ranges3__45__cpo9iter_moveE,(_ZN40_INTERNAL_27de3e4f_4_k_cu_50f8fb95_180944cuda3std3__45__cpo5beginE - _ZN40_INTERNAL_27de3e4f_4_k_cu_50f8fb95_180944cuda3std6ranges3__45__cpo9iter_moveE)
_ZN40_INTERNAL_27de3e4f_4_k_cu_50f8fb95_180944cuda3std6ranges3__45__cpo9iter_moveE:
	.zero		1
	.type		_ZN40_INTERNAL_27de3e4f_4_k_cu_50f8fb95_180944cuda3std3__45__cpo5beginE,@object
	.size		_ZN40_INTERNAL_27de3e4f_4_k_cu_50f8fb95_180944cuda3std3__45__cpo5beginE,(_ZN40_INTERNAL_27de3e4f_4_k_cu_50f8fb95_180944cuda3std3__442_GLOBAL__N__27de3e4f_4_k_cu_50f8fb95_180946ignoreE - _ZN40_INTERNAL_27de3e4f_4_k_cu_50f8fb95_180944cuda3std3__45__cpo5beginE)
_ZN40_INTERNAL_27de3e4f_4_k_cu_50f8fb95_180944cuda3std3__45__cpo5beginE:
	.zero		1
	.type		_ZN40_INTERNAL_27de3e4f_4_k_cu_50f8fb95_180944cuda3std3__442_GLOBAL__N__27de3e4f_4_k_cu_50f8fb95_180946ignoreE,@object
	.size		_ZN40_INTERNAL_27de3e4f_4_k_cu_50f8fb95_180944cuda3std3__442_GLOBAL__N__27de3e4f_4_k_cu_50f8fb95_180946ignoreE,(_ZN40_INTERNAL_27de3e4f_4_k_cu_50f8fb95_180944cute7productE - _ZN40_INTERNAL_27de3e4f_4_k_cu_50f8fb95_180944cuda3std3__442_GLOBAL__N__27de3e4f_4_k_cu_50f8fb95_180946ignoreE)
_ZN40_INTERNAL_27de3e4f_4_k_cu_50f8fb95_180944cuda3std3__442_GLOBAL__N__27de3e4f_4_k_cu_50f8fb95_180946ignoreE:
	.zero		1
	.type		_ZN40_INTERNAL_27de3e4f_4_k_cu_50f8fb95_180944cute7productE,@object
	.size		_ZN40_INTERNAL_27de3e4f_4_k_cu_50f8fb95_180944cute7productE,(_ZN40_INTERNAL_27de3e4f_4_k_cu_50f8fb95_180944cuda3std3__45__cpo3endE - _ZN40_INTERNAL_27de3e4f_4_k_cu_50f8fb95_180944cute7productE)
_ZN40_INTERNAL_27de3e4f_4_k_cu_50f8fb95_180944cute7productE:
	.zero		1
	.type		_ZN40_INTERNAL_27de3e4f_4_k_cu_50f8fb95_180944cuda3std3__45__cpo3endE,@object
	.size		_ZN40_INTERNAL_27de3e4f_4_k_cu_50f8fb95_180944cuda3std3__45__cpo3endE,(_ZN40_INTERNAL_27de3e4f_4_k_cu_50f8fb95_180944cuda3std3__419piecewise_constructE - _ZN40_INTERNAL_27de3e4f_4_k_cu_50f8fb95_180944cuda3std3__45__cpo3endE)
_ZN40_INTERNAL_27de3e4f_4_k_cu_50f8fb95_180944cuda3std3__45__cpo3endE:
	.zero		1
	.type		_ZN40_INTERNAL_27de3e4f_4_k_cu_50f8fb95_180944cuda3std3__419piecewise_constructE,@object
	.size		_ZN40_INTERNAL_27de3e4f_4_k_cu_50f8fb95_180944cuda3std3__419piecewise_constructE,(_ZN40_INTERNAL_27de3e4f_4_k_cu_50f8fb95_180944cuda3std3__45__cpo4cendE - _ZN40_INTERNAL_27de3e4f_4_k_cu_50f8fb95_180944cuda3std3__419piecewise_constructE)
_ZN40_INTERNAL_27de3e4f_4_k_cu_50f8fb95_180944cuda3std3__419piecewise_constructE:
	.zero		1
	.type		_ZN40_INTERNAL_27de3e4f_4_k_cu_50f8fb95_180944cuda3std3__45__cpo4cendE,@object
	.size		_ZN40_INTERNAL_27de3e4f_4_k_cu_50f8fb95_180944cuda3std3__45__cpo4cendE,(_ZN40_INTERNAL_27de3e4f_4_k_cu_50f8fb95_180944cuda3std6ranges3__45__cpo4swapE - _ZN40_INTERNAL_27de3e4f_4_k_cu_50f8fb95_180944cuda3std3__45__cpo4cendE)
_ZN40_INTERNAL_27de3e4f_4_k_cu_50f8fb95_180944cuda3std3__45__cpo4cendE:
	.zero		1
	.type		_ZN40_INTERNAL_27de3e4f_4_k_cu_50f8fb95_180944cuda3std6ranges3__45__cpo4swapE,@object
	.size		_ZN40_INTERNAL_27de3e4f_4_k_cu_50f8fb95_180944cuda3std6ranges3__45__cpo4swapE,(.L_7 - _ZN40_INTERNAL_27de3e4f_4_k_cu_50f8fb95_180944cuda3std6ranges3__45__cpo4swapE)
_ZN40_INTERNAL_27de3e4f_4_k_cu_50f8fb95_180944cuda3std6ranges3__45__cpo4swapE:
	.zero		1
.L_7:


//--------------------- .nv.constant0._ZN7cutlass13device_kernelINS_4gemm6kernel13GemmUniversalIN4cute5tupleIJiiiiEEENS1_10collective13CollectiveMmaINS1_37MainloopSm90TmaGmmaWarpSpecializedFP8ILi4ENS5_IJNS4_1CILi1EEENSA_ILi4EEESB_EEENS1_35KernelTmaWarpSpecializedCooperativeEEENS5_IJNSA_ILi256EEENSA_ILi128EEESH_EEENS_12float_e4m3_tENS5_IJlSB_lEEESJ_SK_NS4_8TiledMMAINS4_8MMA_AtomIJNS4_4SM904GMMA31MMA_64x128x32_F32E4M3E4M3_SS_TNILNSO_7ScaleInE1ELSQ_1EEEEEENS4_6LayoutINS5_IJNSA_ILi2EEESB_SB_EEENS5_IJSB_NSA_ILi0EEESW_EEEEENS5_IJNS4_10UnderscoreESZ_SZ_EEEEENS4_23SM90_TMA_LOAD_MULTICASTENS4_14ComposedLayoutINS4_7SwizzleILi3ELi4ELi3EEENS4_18smem_ptr_flag_bitsILi8EEENST_INS5_IJNSA_ILi8EEESH_EEENS5_IJSH_SB_EEEEEEEvNS4_8identityENS4_13SM90_TMA_LOADES1C_vS1D_EENS_8epilogue10collective6detail29Sm90TmaWarpSpecializedAdapterINS1H_15DefaultEpilogueISJ_SK_SK_NS1G_6thread17LinearCombinationISJ_Li1EffLNS1L_9ScaleType4KindE0ELNS_15FloatRoundStyleE2ESJ_EENS1_15EpilogueDefaultEEEEEvvEEEEvNT_6ParamsE --------------------------
	.section	.nv.constant0._ZN7cutlass13device_kernelINS_4gemm6kernel13GemmUniversalIN4cute5tupleIJiiiiEEENS1_10collective13CollectiveMmaINS1_37MainloopSm90TmaGmmaWarpSpecializedFP8ILi4ENS5_IJNS4_1CILi1EEENSA_ILi4EEESB_EEENS1_35KernelTmaWarpSpecializedCooperativeEEENS5_IJNSA_ILi256EEENSA_ILi128EEESH_EEENS_12float_e4m3_tENS5_IJlSB_lEEESJ_SK_NS4_8TiledMMAINS4_8MMA_AtomIJNS4_4SM904GMMA31MMA_64x128x32_F32E4M3E4M3_SS_TNILNSO_7ScaleInE1ELSQ_1EEEEEENS4_6LayoutINS5_IJNSA_ILi2EEESB_SB_EEENS5_IJSB_NSA_ILi0EEESW_EEEEENS5_IJNS4_10UnderscoreESZ_SZ_EEEEENS4_23SM90_TMA_LOAD_MULTICASTENS4_14ComposedLayoutINS4_7SwizzleILi3ELi4ELi3EEENS4_18smem_ptr_flag_bitsILi8EEENST_INS5_IJNSA_ILi8EEESH_EEENS5_IJSH_SB_EEEEEEEvNS4_8identityENS4_13SM90_TMA_LOADES1C_vS1D_EENS_8epilogue10collective6detail29Sm90TmaWarpSpecializedAdapterINS1H_15DefaultEpilogueISJ_SK_SK_NS1G_6thread17LinearCombinationISJ_Li1EffLNS1L_9ScaleType4KindE0ELNS_15FloatRoundStyleE2ESJ_EENS1_15EpilogueDefaultEEEEEvvEEEEvNT_6ParamsE,"a",@progbits
	.sectionflags	@""
	.align	4
.nv.constant0._ZN7cutlass13device_kernelINS_4gemm6kernel13GemmUniversalIN4cute5tupleIJiiiiEEENS1_10collective13CollectiveMmaINS1_37MainloopSm90TmaGmmaWarpSpecializedFP8ILi4ENS5_IJNS4_1CILi1EEENSA_ILi4EEESB_EEENS1_35KernelTmaWarpSpecializedCooperativeEEENS5_IJNSA_ILi256EEENSA_ILi128EEESH_EEENS_12float_e4m3_tENS5_IJlSB_lEEESJ_SK_NS4_8TiledMMAINS4_8MMA_AtomIJNS4_4SM904GMMA31MMA_64x128x32_F32E4M3E4M3_SS_TNILNSO_7ScaleInE1ELSQ_1EEEEEENS4_6LayoutINS5_IJNSA_ILi2EEESB_SB_EEENS5_IJSB_NSA_ILi0EEESW_EEEEENS5_IJNS4_10UnderscoreESZ_SZ_EEEEENS4_23SM90_TMA_LOAD_MULTICASTENS4_14ComposedLayoutINS4_7SwizzleILi3ELi4ELi3EEENS4_18smem_ptr_flag_bitsILi8EEENST_INS5_IJNSA_ILi8EEESH_EEENS5_IJSH_SB_EEEEEEEvNS4_8identityENS4_13SM90_TMA_LOADES1C_vS1D_EENS_8epilogue10collective6detail29Sm90TmaWarpSpecializedAdapterINS1H_15DefaultEpilogueISJ_SK_SK_NS1G_6thread17LinearCombinationISJ_Li1EffLNS1L_9ScaleType4KindE0ELNS_15FloatRoundStyleE2ESJ_EENS1_15EpilogueDefaultEEEEEvvEEEEvNT_6ParamsE:
	.zero		1664


//--------------------- SYMBOLS --------------------------

	.type		.nv.reservedSmem.offset0,@object
	.size		.nv.reservedSmem.offset0,0x4
